def attn_fwd(
    Q,
    K,
    V,
    Out,
    Lse,
    sm_scale,
    stride_qz,
    stride_qh,
    stride_qm,
    stride_qk,
    stride_kz,
    stride_kh,
    stride_kn,
    stride_kk,
    stride_vz,
    stride_vh,
    stride_vn,
    stride_vk,
    stride_oz,
    stride_oh,
    stride_om,
    stride_ok,
    seqlen_q,
    seqlen_k,
    BLOCK_M: tl.constexpr,
    BLOCK_N: tl.constexpr,
    HEAD_DIM: tl.constexpr,
    CAUSAL: tl.constexpr,
):
    start_m = tl.program_id(0)
    off_hz = tl.program_id(1)
    q_off = off_hz * stride_qh
    k_off = off_hz * stride_kh
    v_off = off_hz * stride_vh
    offs_m = start_m * BLOCK_M + tl.arange(0, BLOCK_M)
    offs_d = tl.arange(0, HEAD_DIM)
    offs_n = tl.arange(0, BLOCK_N)
    q_ptrs = Q + q_off + offs_m[:, None] * stride_qm + offs_d[None, :] * stride_qk
    k_ptrs = K + k_off + offs_d[:, None] * stride_kk + offs_n[None, :] * stride_kn
    v_ptrs = V + v_off + offs_n[:, None] * stride_vn + offs_d[None, :] * stride_vk
    m_i = tl.full([BLOCK_M], float("-inf"), dtype=tl.float32)
    l_i = tl.zeros([BLOCK_M], dtype=tl.float32) + 1.0
    acc = tl.zeros([BLOCK_M, HEAD_DIM], dtype=tl.float32)
    q = tl.load(q_ptrs)
    acc, l_i, m_i = _attn_fwd_inner(
        acc,
        l_i,
        m_i,
        q,
        k_ptrs,
        v_ptrs,
        sm_scale,
        stride_kn,
        stride_vn,
        start_m,
        seqlen_k,
        BLOCK_M,
        BLOCK_N,
        HEAD_DIM,
        CAUSAL,
    )
    acc = acc / l_i[:, None]
    lse = m_i + tl.math.log2(l_i) / 1.4426950408889634
    o_ptrs = (
        Out
        + off_hz * stride_oh
        + offs_m[:, None] * stride_om
        + offs_d[None, :] * stride_ok
    )
    tl.store(o_ptrs, acc.to(Out.dtype.element_ty))
    tl.store(Lse + off_hz * seqlen_q + offs_m, lse)

# config = {"BLOCK_M": 64, "BLOCK_N": 16, "HEAD_DIM": 64, "arch": "sm_90", "causal": false, "dtype": "bf16", "num_stages": 3, "num_warps": 8}
# arch = sm_90


// ===== COMPILED SASS (sm_90a) =====

	.target	sm_90a

	.elftype	@"ET_EXEC"


//--------------------- .note.nv.tkinfo           --------------------------
	.section	.note.nv.tkinfo,"",@"SHT_NOTE"
	.sectionflags	@"SHF_NOTE_NV_TKINFO"
	.tkinfo
        /*0018*/ 	.word	0x00000002
        /*0030*/ 	.string	""
        /*0030*/ 	.string	"ptxas"
        /*0030*/ 	.string	"Cuda compilation tools, release 13.0, V13.0.88"
        /*0030*/ 	.string	"Build cuda_13.0.r13.0/compiler.36424714_0"
        /*0030*/ 	.string	"-v  -suppress-debug-info  -lineinfo  -arch sm_90a "



//--------------------- .note.nv.cuinfo           --------------------------
	.section	.note.nv.cuinfo,"",@"SHT_NOTE"
	.sectionflags	@"SHF_NOTE_NV_CUINFO"
        /*0018*/ 	.short	0x0002
        /*001a*/ 	.short	0x005a
        /*001c*/ 	.short	0x0082
	.zero		2


//--------------------- .nv.info                  --------------------------
	.section	.nv.info,"",@"SHT_CUDA_INFO"
	.align	4


	//----- nvinfo : EIATTR_REGCOUNT
	.align		4
        /*0000*/ 	.byte	0x04, 0x2f
        /*0002*/ 	.short	(.L_2 - .L_1)
	.align		4
.L_1:
        /*0004*/ 	.word	index@(attn_fwd)
        /*0008*/ 	.word	0x0000003e


	//----- nvinfo : EIATTR_FRAME_SIZE
	.align		4
.L_2:
        /*000c*/ 	.byte	0x04, 0x11
        /*000e*/ 	.short	(.L_4 - .L_3)
	.align		4
.L_3:
        /*0010*/ 	.word	index@(attn_fwd)
        /*0014*/ 	.word	0x00000000


	//----- nvinfo : EIATTR_MIN_STACK_SIZE
	.align		4
.L_4:
        /*0018*/ 	.byte	0x04, 0x12
        /*001a*/ 	.short	(.L_6 - .L_5)
	.align		4
.L_5:
        /*001c*/ 	.word	index@(attn_fwd)
        /*0020*/ 	.word	0x00000000
.L_6:


//--------------------- .nv.compat                --------------------------
	.section	.nv.compat,"",@"SHT_CUDA_COMPAT_INFO"
	.align	4
        /*0000*/ 	.byte	0x02, 0x09, 0x01, 0x00, 0x02, 0x02, 0x04, 0x00, 0x02, 0x05, 0x05, 0x00, 0x03, 0x07, 0x01, 0x01
        /*0010*/ 	.byte	0x02, 0x03, 0x00, 0x00, 0x02, 0x06, 0x01, 0x00, 0x04, 0x0b, 0x08, 0x00, 0x00, 0x00, 0x00, 0x00
        /*0020*/ 	.byte	0x00, 0x00, 0x00, 0x00


//--------------------- .nv.info.attn_fwd         --------------------------
	.section	.nv.info.attn_fwd,"",@"SHT_CUDA_INFO"
	.sectionflags	@""
	.align	4


	//----- nvinfo : EIATTR_CUDA_API_VERSION
	.align		4
        /*0000*/ 	.byte	0x04, 0x37
        /*0002*/ 	.short	(.L_8 - .L_7)
.L_7:
        /*0004*/ 	.word	0x00000082


	//----- nvinfo : EIATTR_KPARAM_INFO
	.align		4
.L_8:
        /*0008*/ 	.byte	0x04, 0x17
        /*000a*/ 	.short	(.L_10 - .L_9)
.L_9:
        /*000c*/ 	.word	0x00000000
        /*0010*/ 	.short	0x0019
        /*0012*/ 	.short	0x0080
        /*0014*/ 	.byte	0x00, 0xf4, 0x21, 0x00


	//----- nvinfo : EIATTR_KPARAM_INFO
	.align		4
.L_10:
        /*0018*/ 	.byte	0x04, 0x17
        /*001a*/ 	.short	(.L_12 - .L_11)
.L_11:
        /*001c*/ 	.word	0x00000000
        /*0020*/ 	.short	0x0018
        /*0022*/ 	.short	0x0078
        /*0024*/ 	.byte	0x00, 0xf4, 0x21, 0x00


	//----- nvinfo : EIATTR_KPARAM_INFO
	.align		4
.L_12:
        /*0028*/ 	.byte	0x04, 0x17
        /*002a*/ 	.short	(.L_14 - .L_13)
.L_13:
        /*002c*/ 	.word	0x00000000
        /*0030*/ 	.short	0x0017
        /*0032*/ 	.short	0x0070
        /*0034*/ 	.byte	0x00, 0xf0, 0x11, 0x00


	//----- nvinfo : EIATTR_KPARAM_INFO
	.align		4
.L_14:
        /*0038*/ 	.byte	0x04, 0x17
        /*003a*/ 	.short	(.L_16 - .L_15)
.L_15:
        /*003c*/ 	.word	0x00000000
        /*0040*/ 	.short	0x0016
        /*0042*/ 	.short	0x006c
        /*0044*/ 	.byte	0x00, 0xf0, 0x11, 0x00


	//----- nvinfo : EIATTR_KPARAM_INFO
	.align		4
.L_16:
        /*0048*/ 	.byte	0x04, 0x17
        /*004a*/ 	.short	(.L_18 - .L_17)
.L_17:
        /*004c*/ 	.word	0x00000000
        /*0050*/ 	.short	0x0015
        /*0052*/ 	.short	0x0068
        /*0054*/ 	.byte	0x00, 0xf0, 0x11, 0x00


	//----- nvinfo : EIATTR_KPARAM_INFO
	.align		4
.L_18:
        /*0058*/ 	.byte	0x04, 0x17
        /*005a*/ 	.short	(.L_20 - .L_19)
.L_19:
        /*005c*/ 	.word	0x00000000
        /*0060*/ 	.short	0x0014
        /*0062*/ 	.short	0x0064
        /*0064*/ 	.byte	0x00, 0xf0, 0x11, 0x00


	//----- nvinfo : EIATTR_KPARAM_INFO
	.align		4
.L_20:
        /*0068*/ 	.byte	0x04, 0x17
        /*006a*/ 	.short	(.L_22 - .L_21)
.L_21:
        /*006c*/ 	.word	0x00000000
        /*0070*/ 	.short	0x0013
        /*0072*/ 	.short	0x0060
        /*0074*/ 	.byte	0x00, 0xf0, 0x11, 0x00


	//----- nvinfo : EIATTR_KPARAM_INFO
	.align		4
.L_22:
        /*0078*/ 	.byte	0x04, 0x17
        /*007a*/ 	.short	(.L_24 - .L_23)
.L_23:
        /*007c*/ 	.word	0x00000000
        /*0080*/ 	.short	0x0012
        /*0082*/ 	.short	0x005c
        /*0084*/ 	.byte	0x00, 0xf0, 0x11, 0x00


	//----- nvinfo : EIATTR_KPARAM_INFO
	.align		4
.L_24:
        /*0088*/ 	.byte	0x04, 0x17
        /*008a*/ 	.short	(.L_26 - .L_25)
.L_25:
        /*008c*/ 	.word	0x00000000
        /*0090*/ 	.short	0x0011
        /*0092*/ 	.short	0x0058
        /*0094*/ 	.byte	0x00, 0xf0, 0x11, 0x00


	//----- nvinfo : EIATTR_KPARAM_INFO
	.align		4
.L_26:
        /*0098*/ 	.byte	0x04, 0x17
        /*009a*/ 	.short	(.L_28 - .L_27)
.L_27:
        /*009c*/ 	.word	0x00000000
        /*00a0*/ 	.short	0x0010
        /*00a2*/ 	.short	0x0054
        /*00a4*/ 	.byte	0x00, 0xf0, 0x11, 0x00


	//----- nvinfo : EIATTR_KPARAM_INFO
	.align		4
.L_28:
        /*00a8*/ 	.byte	0x04, 0x17
        /*00aa*/ 	.short	(.L_30 - .L_29)
.L_29:
        /*00ac*/ 	.word	0x00000000
        /*00b0*/ 	.short	0x000f
        /*00b2*/ 	.short	0x0050
        /*00b4*/ 	.byte	0x00, 0xf0, 0x11, 0x00


	//----- nvinfo : EIATTR_KPARAM_INFO
	.align		4
.L_30:
        /*00b8*/ 	.byte	0x04, 0x17
        /*00ba*/ 	.short	(.L_32 - .L_31)
.L_31:
        /*00bc*/ 	.word	0x00000000
        /*00c0*/ 	.short	0x000e
        /*00c2*/ 	.short	0x004c
        /*00c4*/ 	.byte	0x00, 0xf0, 0x11, 0x00


	//----- nvinfo : EIATTR_KPARAM_INFO
	.align		4
.L_32:
        /*00c8*/ 	.byte	0x04, 0x17
        /*00ca*/ 	.short	(.L_34 - .L_33)
.L_33:
        /*00cc*/ 	.word	0x00000000
        /*00d0*/ 	.short	0x000d
        /*00d2*/ 	.short	0x0048
        /*00d4*/ 	.byte	0x00, 0xf0, 0x11, 0x00


	//----- nvinfo : EIATTR_KPARAM_INFO
	.align		4
.L_34:
        /*00d8*/ 	.byte	0x04, 0x17
        /*00da*/ 	.short	(.L_36 - .L_35)
.L_35:
        /*00dc*/ 	.word	0x00000000
        /*00e0*/ 	.short	0x000c
        /*00e2*/ 	.short	0x0044
        /*00e4*/ 	.byte	0x00, 0xf0, 0x11, 0x00


	//----- nvinfo : EIATTR_KPARAM_INFO
	.align		4
.L_36:
        /*00e8*/ 	.byte	0x04, 0x17
        /*00ea*/ 	.short	(.L_38 - .L_37)
.L_37:
        /*00ec*/ 	.word	0x00000000
        /*00f0*/ 	.short	0x000b
        /*00f2*/ 	.short	0x0040
        /*00f4*/ 	.byte	0x00, 0xf0, 0x11, 0x00


	//----- nvinfo : EIATTR_KPARAM_INFO
	.align		4
.L_38:
        /*00f8*/ 	.byte	0x04, 0x17
        /*00fa*/ 	.short	(.L_40 - .L_39)
.L_39:
        /*00fc*/ 	.word	0x00000000
        /*0100*/ 	.short	0x000a
        /*0102*/ 	.short	0x003c
        /*0104*/ 	.byte	0x00, 0xf0, 0x11, 0x00


	//----- nvinfo : EIATTR_KPARAM_INFO
	.align		4
.L_40:
        /*0108*/ 	.byte	0x04, 0x17
        /*010a*/ 	.short	(.L_42 - .L_41)
.L_41:
        /*010c*/ 	.word	0x00000000
        /*0110*/ 	.short	0x0009
        /*0112*/ 	.short	0x0038
        /*0114*/ 	.byte	0x00, 0xf0, 0x11, 0x00


	//----- nvinfo : EIATTR_KPARAM_INFO
	.align		4
.L_42:
        /*0118*/ 	.byte	0x04, 0x17
        /*011a*/ 	.short	(.L_44 - .L_43)
.L_43:
        /*011c*/ 	.word	0x00000000
        /*0120*/ 	.short	0x0008
        /*0122*/ 	.short	0x0034
        /*0124*/ 	.byte	0x00, 0xf0, 0x11, 0x00


	//----- nvinfo : EIATTR_KPARAM_INFO
	.align		4
.L_44:
        /*0128*/ 	.byte	0x04, 0x17
        /*012a*/ 	.short	(.L_46 - .L_45)
.L_45:
        /*012c*/ 	.word	0x00000000
        /*0130*/ 	.short	0x0007
        /*0132*/ 	.short	0x0030
        /*0134*/ 	.byte	0x00, 0xf0, 0x11, 0x00


	//----- nvinfo : EIATTR_KPARAM_INFO
	.align		4
.L_46:
        /*0138*/ 	.byte	0x04, 0x17
        /*013a*/ 	.short	(.L_48 - .L_47)
.L_47:
        /*013c*/ 	.word	0x00000000
        /*0140*/ 	.short	0x0006
        /*0142*/ 	.short	0x002c
        /*0144*/ 	.byte	0x00, 0xf0, 0x11, 0x00


	//----- nvinfo : EIATTR_KPARAM_INFO
	.align		4
.L_48:
        /*0148*/ 	.byte	0x04, 0x17
        /*014a*/ 	.short	(.L_50 - .L_49)
.L_49:
        /*014c*/ 	.word	0x00000000
        /*0150*/ 	.short	0x0005
        /*0152*/ 	.short	0x0028
        /*0154*/ 	.byte	0x00, 0xf0, 0x11, 0x00


	//----- nvinfo : EIATTR_KPARAM_INFO
	.align		4
.L_50:
        /*0158*/ 	.byte	0x04, 0x17
        /*015a*/ 	.short	(.L_52 - .L_51)
.L_51:
        /*015c*/ 	.word	0x00000000
        /*0160*/ 	.short	0x0004
        /*0162*/ 	.short	0x0020
        /*0164*/ 	.byte	0x00, 0xf4, 0x21, 0x00


	//----- nvinfo : EIATTR_KPARAM_INFO
	.align		4
.L_52:
        /*0168*/ 	.byte	0x04, 0x17
        /*016a*/ 	.short	(.L_54 - .L_53)
.L_53:
        /*016c*/ 	.word	0x00000000
        /*0170*/ 	.short	0x0003
        /*0172*/ 	.short	0x0018
        /*0174*/ 	.byte	0x00, 0xf4, 0x21, 0x00


	//----- nvinfo : EIATTR_KPARAM_INFO
	.align		4
.L_54:
        /*0178*/ 	.byte	0x04, 0x17
        /*017a*/ 	.short	(.L_56 - .L_55)
.L_55:
        /*017c*/ 	.word	0x00000000
        /*0180*/ 	.short	0x0002
        /*0182*/ 	.short	0x0010
        /*0184*/ 	.byte	0x00, 0xf4, 0x21, 0x00


	//----- nvinfo : EIATTR_KPARAM_INFO
	.align		4
.L_56:
        /*0188*/ 	.byte	0x04, 0x17
        /*018a*/ 	.short	(.L_58 - .L_57)
.L_57:
        /*018c*/ 	.word	0x00000000
        /*0190*/ 	.short	0x0001
        /*0192*/ 	.short	0x0008
        /*0194*/ 	.byte	0x00, 0xf4, 0x21, 0x00


	//----- nvinfo : EIATTR_KPARAM_INFO
	.align		4
.L_58:
        /*0198*/ 	.byte	0x04, 0x17
        /*019a*/ 	.short	(.L_60 - .L_59)
.L_59:
        /*019c*/ 	.word	0x00000000
        /*01a0*/ 	.short	0x0000
        /*01a2*/ 	.short	0x0000
        /*01a4*/ 	.byte	0x00, 0xf4, 0x21, 0x00


	//----- nvinfo : EIATTR_SPARSE_MMA_MASK
	.align		4
.L_60:
        /*01a8*/ 	.byte	0x03, 0x50
        /*01aa*/ 	.short	0x0000


	//----- nvinfo : EIATTR_MAXREG_COUNT
	.align		4
        /*01ac*/ 	.byte	0x03, 0x1b
        /*01ae*/ 	.short	0x00ff


	//----- nvinfo : EIATTR_NUM_BARRIERS
	.align		4
        /*01b0*/ 	.byte	0x02, 0x4c
        /*01b2*/ 	.byte	0x01
	.zero		1


	//----- nvinfo : EIATTR_MERCURY_ISA_VERSION
	.align		4
        /*01b4*/ 	.byte	0x03, 0x5f
        /*01b6*/ 	.short	0x0101


	//----- nvinfo : EIATTR_COOP_GROUP_MASK_REGIDS
	.align		4
        /*01b8*/ 	.byte	0x04, 0x29
        /*01ba*/ 	.short	(.L_62 - .L_61)


	//   ....[0]....
.L_61:
        /*01bc*/ 	.word	0xffffffff


	//   ....[1]....
        /*01c0*/ 	.word	0xffffffff


	//   ....[2]....
        /*01c4*/ 	.word	0xffffffff


	//   ....[3]....
        /*01c8*/ 	.word	0xffffffff


	//   ....[4]....
        /*01cc*/ 	.word	0xffffffff


	//   ....[5]....
        /*01d0*/ 	.word	0xffffffff


	//   ....[6]....
        /*01d4*/ 	.word	0xffffffff


	//   ....[7]....
        /*01d8*/ 	.word	0xffffffff


	//----- nvinfo : EIATTR_COOP_GROUP_INSTR_OFFSETS
	.align		4
.L_62:
        /*01dc*/ 	.byte	0x04, 0x28
        /*01de*/ 	.short	(.L_64 - .L_63)


	//   ....[0]....
.L_63:
        /*01e0*/ 	.word	0x000011a0


	//   ....[1]....
        /*01e4*/ 	.word	0x000011d0


	//   ....[2]....
        /*01e8*/ 	.word	0x00001300


	//   ....[3]....
        /*01ec*/ 	.word	0x00001330


	//   ....[4]....
        /*01f0*/ 	.word	0x000013f0


	//   ....[5]....
        /*01f4*/ 	.word	0x00001410


	//   ....[6]....
        /*01f8*/ 	.word	0x00001730


	//   ....[7]....
        /*01fc*/ 	.word	0x00001790


	//----- nvinfo : EIATTR_EXIT_INSTR_OFFSETS
	.align		4
.L_64:
        /*0200*/ 	.byte	0x04, 0x1c
        /*0202*/ 	.short	(.L_66 - .L_65)


	//   ....[0]....
.L_65:
        /*0204*/ 	.word	0x000029d0


	//   ....[1]....
        /*0208*/ 	.word	0x00002a00


	//----- nvinfo : EIATTR_REQNTID
	.align		4
.L_66:
        /*020c*/ 	.byte	0x04, 0x10
        /*020e*/ 	.short	(.L_68 - .L_67)
.L_67:
        /*0210*/ 	.word	0x00000100
        /*0214*/ 	.word	0x00000001
        /*0218*/ 	.word	0x00000001


	//----- nvinfo : EIATTR_CBANK_PARAM_SIZE
	.align		4
.L_68:
        /*021c*/ 	.byte	0x03, 0x19
        /*021e*/ 	.short	0x0088


	//----- nvinfo : EIATTR_PARAM_CBANK
	.align		4
        /*0220*/ 	.byte	0x04, 0x0a
        /*0222*/ 	.short	(.L_70 - .L_69)
	.align		4
.L_69:
        /*0224*/ 	.word	index@(.nv.constant0.attn_fwd)
        /*0228*/ 	.short	0x0210
        /*022a*/ 	.short	0x0088


	//----- nvinfo : EIATTR_SW_WAR
	.align		4
.L_70:
        /*022c*/ 	.byte	0x04, 0x36
        /*022e*/ 	.short	(.L_72 - .L_71)
.L_71:
        /*0230*/ 	.word	0x00000008
.L_72:


//--------------------- .nv.callgraph             --------------------------
	.section	.nv.callgraph,"",@"SHT_CUDA_CALLGRAPH"
	.align	4
	.sectionentsize	8
	.align		4
        /*0000*/ 	.word	0x00000000
	.align		4
        /*0004*/ 	.word	0xffffffff
	.align		4
        /*0008*/ 	.word	0x00000000
	.align		4
        /*000c*/ 	.word	0xfffffffe
	.align		4
        /*0010*/ 	.word	0x00000000
	.align		4
        /*0014*/ 	.word	0xfffffffd
	.align		4
        /*0018*/ 	.word	0x00000000
	.align		4
        /*001c*/ 	.word	0xfffffffc


//--------------------- .nv.constant4             --------------------------
	.section	.nv.constant4,"a",@progbits
	.align	8
	.align		8
.nv.constant4:
        /*0000*/ 	.dword	_$_str


//--------------------- .text.attn_fwd            --------------------------
	.section	.text.attn_fwd,"ax",@progbits
	.align	128
        .global         attn_fwd
        .type           attn_fwd,@function
        .size           attn_fwd,(.L_x_3 - attn_fwd)
        .other          attn_fwd,@"STO_CUDA_ENTRY STV_DEFAULT"
attn_fwd:
.text.attn_fwd:
[----:B------:R-:W-:Y:S01]  /*0000*/  LDC R1, c[0x0][0x28] ;  /* 0x00000a00ff017b82 */ /* 0x000fe20000000800 */
[----:B------:R-:W0:Y:S07]  /*0010*/  S2R R2, SR_TID.X ;  /* 0x0000000000027919 */ /* 0x000e2e0000002100 */
[----:B------:R-:W1:Y:S01]  /*0020*/  S2UR UR44, SR_CTAID.Y ;  /* 0x00000000002c79c3 */ /* 0x000e620000002600 */
[----:B------:R-:W-:Y:S01]  /*0030*/  ULDC.64 UR4, c[0x0][0x240] ;  /* 0x0000900000047ab9 */ /* 0x000fe20000000a00 */
[----:B------:R-:W-:Y:S01]  /*0040*/  ULDC.64 UR46, c[0x0][0x208] ;  /* 0x00008200002e7ab9 */ /* 0x000fe20000000a00 */
[----:B------:R-:W2:Y:S01]  /*0050*/  S2R R3, SR_CTAID.X ;  /* 0x0000000000037919 */ /* 0x000ea20000002500 */
[----:B------:R-:W-:-:S04]  /*0060*/  ULDC UR48, c[0x0][0x280] ;  /* 0x0000a00000307ab9 */ /* 0x000fc80000000800 */
[----:B------:R-:W3:Y:S08]  /*0070*/  LDC R12, c[0x0][0x248] ;  /* 0x00009200ff0c7b82 */ /* 0x000ef00000000800 */
[----:B------:R-:W4:Y:S01]  /*0080*/  LDC.64 R14, c[0x0][0x210] ;  /* 0x00008400ff0e7b82 */ /* 0x000f220000000a00 */
[----:B-1----:R-:W-:-:S04]  /*0090*/  UIMAD UR4, UR44, UR4, URZ ;  /* 0x000000042c0472a4 */ /* 0x002fc8000f8e023f */
[----:B------:R-:W-:Y:S01]  /*00a0*/  USHF.L.U32 UR6, UR4, 0x1, URZ ;  /* 0x0000000104067899 */ /* 0x000fe2000800063f */
[----:B0-----:R-:W-:Y:S02]  /*00b0*/  LOP3.LUT R6, R2, 0x3f, RZ, 0xc0, !PT ;  /* 0x0000003f02067812 */ /* 0x001fe400078ec0ff */
[----:B------:R-:W-:-:S03]  /*00c0*/  SHF.R.U32.HI R7, RZ, 0x6, R2 ;  /* 0x00000006ff077819 */ /* 0x000fc60000011602 */
[----:B--2---:R-:W-:Y:S01]  /*00d0*/  IMAD R0, R3, 0x40, R6 ;  /* 0x0000004003007824 */ /* 0x004fe200078e0206 */
[----:B------:R-:W-:-:S03]  /*00e0*/  SGXT.U32 R7, R7, 0x2 ;  /* 0x000000020707781a */ /* 0x000fc60000000000 */
[----:B------:R-:W-:Y:S01]  /*00f0*/  IMAD R3, R0, UR5, RZ ;  /* 0x0000000500037c24 */ /* 0x000fe2000f8e02ff */
[----:B------:R-:W-:Y:S01]  /*0100*/  UIMAD.WIDE UR4, UR4, 0x2, URZ ;  /* 0x00000002040478a5 */ /* 0x000fe2000f8e023f */
[----:B---3--:R-:W-:Y:S02]  /*0110*/  IMAD R9, R7, R12, RZ ;  /* 0x0000000c07097224 */ /* 0x008fe400078e02ff */
[C---:B------:R-:W-:Y:S02]  /*0120*/  IMAD.SHL.U32 R5, R3.reuse, 0x2, RZ ;  /* 0x0000000203057824 */ /* 0x040fe400078e00ff */
[----:B------:R-:W-:-:S03]  /*0130*/  IMAD.HI R8, R3, 0x2, RZ ;  /* 0x0000000203087827 */ /* 0x000fc600078e02ff */
[----:B----4-:R-:W-:Y:S01]  /*0140*/  IADD3 R4, P0, P1, R5, UR6, R14 ;  /* 0x0000000605047c10 */ /* 0x010fe2000f91e00e */
[----:B------:R-:W-:-:S03]  /*0150*/  IMAD R11, R12, 0x4, R9 ;  /* 0x000000040c0b7824 */ /* 0x000fc600078e0209 */
[----:B------:R-:W-:Y:S01]  /*0160*/  IADD3.X R3, R8, UR5, R15, P0, P1 ;  /* 0x0000000508037c10 */ /* 0x000fe200087e240f */
[----:B------:R-:W-:Y:S01]  /*0170*/  IMAD R5, R12, 0x4, R11 ;  /* 0x000000040c057824 */ /* 0x000fe200078e020b */
[----:B------:R-:W-:-:S04]  /*0180*/  LEA R14, P0, R9, R4, 0x1 ;  /* 0x00000004090e7211 */ /* 0x000fc800078008ff */
[-C--:B------:R-:W-:Y:S01]  /*0190*/  LEA.HI.X.SX32 R15, R9, R3.reuse, 0x1, P0 ;  /* 0x00000003090f7211 */ /* 0x080fe200000f0eff */
[C---:B------:R-:W-:Y:S01]  /*01a0*/  IMAD R9, R12.reuse, 0x4, R5 ;  /* 0x000000040c097824 */ /* 0x040fe200078e0205 */
[-C--:B------:R-:W-:Y:S02]  /*01b0*/  LEA R18, P1, R5, R4.reuse, 0x1 ;  /* 0x0000000405127211 */ /* 0x080fe400078208ff */
[-C--:B------:R-:W-:Y:S01]  /*01c0*/  LEA R16, P0, R11, R4.reuse, 0x1 ;  /* 0x000000040b107211 */ /* 0x080fe200078008ff */
[----:B------:R0:W2:Y:S01]  /*01d0*/  LDG.E.U16 R8, desc[UR46][R14.64] ;  /* 0x0000002e0e087981 */ /* 0x0000a2000c1e1500 */
[----:B------:R-:W-:Y:S02]  /*01e0*/  LEA.HI.X.SX32 R19, R5, R3, 0x1, P1 ;  /* 0x0000000305137211 */ /* 0x000fe400008f0eff */
[C---:B------:R-:W-:Y:S02]  /*01f0*/  LEA R5, R12.reuse, R9, 0x2 ;  /* 0x000000090c057211 */ /* 0x040fe400078e10ff */
[----:B------:R-:W-:Y:S01]  /*0200*/  LEA.HI.X.SX32 R17, R11, R3, 0x1, P0 ;  /* 0x000000030b117211 */ /* 0x000fe200000f0eff */
[----:B------:R1:W3:Y:S02]  /*0210*/  LDG.E.U16 R10, desc[UR46][R18.64] ;  /* 0x0000002e120a7981 */ /* 0x0002e4000c1e1500 */
[----:B------:R-:W-:Y:S01]  /*0220*/  IMAD R13, R12, 0x4, R5 ;  /* 0x000000040c0d7824 */ /* 0x000fe200078e0205 */
[----:B------:R-:W-:-:S02]  /*0230*/  LEA R20, P0, R9, R4, 0x1 ;  /* 0x0000000409147211 */ /* 0x000fc400078008ff */
[-C--:B------:R-:W-:Y:S01]  /*0240*/  LEA R22, P1, R5, R4.reuse, 0x1 ;  /* 0x0000000405167211 */ /* 0x080fe200078208ff */
[C---:B------:R-:W-:Y:S01]  /*0250*/  IMAD R25, R12.reuse, 0x4, R13 ;  /* 0x000000040c197824 */ /* 0x040fe200078e020d */
[-C--:B------:R-:W-:Y:S02]  /*0260*/  LEA.HI.X.SX32 R21, R9, R3.reuse, 0x1, P0 ;  /* 0x0000000309157211 */ /* 0x080fe400000f0eff */
[-C--:B------:R-:W-:Y:S01]  /*0270*/  LEA.HI.X.SX32 R23, R5, R3.reuse, 0x1, P1 ;  /* 0x0000000305177211 */ /* 0x080fe200008f0eff */
[C---:B------:R-:W-:Y:S01]  /*0280*/  IMAD R5, R12.reuse, 0x4, R25 ;  /* 0x000000040c057824 */ /* 0x040fe200078e0219 */
[CC--:B0-----:R-:W-:Y:S01]  /*0290*/  LEA R14, P0, R13.reuse, R4.reuse, 0x1 ;  /* 0x000000040d0e7211 */ /* 0x0c1fe200078008ff */
[----:B------:R0:W4:Y:S03]  /*02a0*/  LDG.E.U16 R9, desc[UR46][R16.64] ;  /* 0x0000002e10097981 */ /* 0x000126000c1e1500 */
[----:B------:R-:W-:Y:S01]  /*02b0*/  LEA.HI.X.SX32 R15, R13, R3, 0x1, P0 ;  /* 0x000000030d0f7211 */ /* 0x000fe200000f0eff */
[C---:B------:R-:W-:Y:S01]  /*02c0*/  IMAD R13, R12.reuse, 0x4, R5 ;  /* 0x000000040c0d7824 */ /* 0x040fe200078e0205 */
[----:B------:R5:W4:Y:S03]  /*02d0*/  LDG.E.U16 R11, desc[UR46][R20.64] ;  /* 0x0000002e140b7981 */ /* 0x000b26000c1e1500 */
[C---:B------:R-:W-:Y:S01]  /*02e0*/  IMAD R27, R12.reuse, 0x4, R13 ;  /* 0x000000040c1b7824 */ /* 0x040fe200078e020d */
[C---:B-1----:R-:W-:Y:S01]  /*02f0*/  LEA R18, P0, R25.reuse, R4, 0x1 ;  /* 0x0000000419127211 */ /* 0x042fe200078008ff */
[----:B------:R1:W4:Y:S03]  /*0300*/  LDG.E.U16 R26, desc[UR46][R22.64] ;  /* 0x0000002e161a7981 */ /* 0x000326000c1e1500 */
[----:B------:R-:W-:Y:S01]  /*0310*/  LEA R29, R12, R27, 0x2 ;  /* 0x0000001b0c1d7211 */ /* 0x000fe200078e10ff */
[----:B------:R1:W4:Y:S01]  /*0320*/  LDG.E.U16 R35, desc[UR46][R14.64] ;  /* 0x0000002e0e237981 */ /* 0x000322000c1e1500 */
[----:B------:R-:W-:-:S02]  /*0330*/  LEA.HI.X.SX32 R19, R25, R3, 0x1, P0 ;  /* 0x0000000319137211 */ /* 0x000fc400000f0eff */
[-C--:B0-----:R-:W-:Y:S01]  /*0340*/  LEA R16, P0, R5, R4.reuse, 0x1 ;  /* 0x0000000405107211 */ /* 0x081fe200078008ff */
[C---:B------:R-:W-:Y:S01]  /*0350*/  IMAD R31, R12.reuse, 0x4, R29 ;  /* 0x000000040c1f7824 */ /* 0x040fe200078e021d */
[-C--:B------:R-:W-:Y:S01]  /*0360*/  LEA R24, P1, R13, R4.reuse, 0x1 ;  /* 0x000000040d187211 */ /* 0x080fe200078208ff */
[----:B------:R0:W4:Y:S01]  /*0370*/  LDG.E.U16 R28, desc[UR46][R18.64] ;  /* 0x0000002e121c7981 */ /* 0x000122000c1e1500 */
[----:B------:R-:W-:Y:S01]  /*0380*/  LEA.HI.X.SX32 R17, R5, R3, 0x1, P0 ;  /* 0x0000000305117211 */ /* 0x000fe200000f0eff */
[----:B------:R-:W-:Y:S01]  /*0390*/  IMAD R5, R12, 0x4, R31 ;  /* 0x000000040c057824 */ /* 0x000fe200078e021f */
[----:B-----5:R-:W-:-:S03]  /*03a0*/  LEA R20, P0, R29, R4, 0x1 ;  /* 0x000000041d147211 */ /* 0x020fc600078008ff */
[C---:B------:R-:W-:Y:S01]  /*03b0*/  IMAD R33, R12.reuse, 0x4, R5 ;  /* 0x000000040c217824 */ /* 0x040fe200078e0205 */
[-C--:B------:R-:W-:Y:S01]  /*03c0*/  LEA.HI.X.SX32 R21, R29, R3.reuse, 0x1, P0 ;  /* 0x000000031d157211 */ /* 0x080fe200000f0eff */
[----:B------:R5:W4:Y:S01]  /*03d0*/  LDG.E.U16 R37, desc[UR46][R16.64] ;  /* 0x0000002e10257981 */ /* 0x000b22000c1e1500 */
[-C--:B-1----:R-:W-:Y:S02]  /*03e0*/  LEA R22, P0, R5, R4.reuse, 0x1 ;  /* 0x0000000405167211 */ /* 0x082fe400078008ff */
[-C--:B------:R-:W-:Y:S01]  /*03f0*/  LEA.HI.X.SX32 R25, R13, R3.reuse, 0x1, P1 ;  /* 0x000000030d197211 */ /* 0x080fe200008f0eff */
[C---:B------:R-:W-:Y:S01]  /*0400*/  IMAD R13, R12.reuse, 0x4, R33 ;  /* 0x000000040c0d7824 */ /* 0x040fe200078e0221 */
[-C--:B------:R-:W-:Y:S01]  /*0410*/  LEA.HI.X.SX32 R23, R5, R3.reuse, 0x1, P0 ;  /* 0x0000000305177211 */ /* 0x080fe200000f0eff */
[----:B------:R-:W4:Y:S01]  /*0420*/  LDG.E.U16 R20, desc[UR46][R20.64] ;  /* 0x0000002e14147981 */ /* 0x000f22000c1e1500 */
[-C--:B------:R-:W-:Y:S01]  /*0430*/  LEA R14, P0, R27, R4.reuse, 0x1 ;  /* 0x000000041b0e7211 */ /* 0x080fe200078008ff */
[----:B------:R-:W-:Y:S01]  /*0440*/  IMAD R5, R12, 0x4, R13 ;  /* 0x000000040c057824 */ /* 0x000fe200078e020d */
[----:B0-----:R-:W-:Y:S01]  /*0450*/  LEA R18, P1, R13, R4, 0x1 ;  /* 0x000000040d127211 */ /* 0x001fe200078208ff */
[----:B------:R0:W4:Y:S01]  /*0460*/  LDG.E.U16 R30, desc[UR46][R24.64] ;  /* 0x0000002e181e7981 */ /* 0x000122000c1e1500 */
[----:B------:R-:W-:-:S02]  /*0470*/  LEA.HI.X.SX32 R15, R27, R3, 0x1, P0 ;  /* 0x000000031b0f7211 */ /* 0x000fc400000f0eff */
[-C--:B------:R-:W-:Y:S01]  /*0480*/  LEA R12, P0, R31, R4.reuse, 0x1 ;  /* 0x000000041f0c7211 */ /* 0x080fe200078008ff */
[----:B------:R1:W4:Y:S01]  /*0490*/  LDG.E.U16 R32, desc[UR46][R22.64] ;  /* 0x0000002e16207981 */ /* 0x000322000c1e1500 */
[-C--:B------:R-:W-:Y:S02]  /*04a0*/  LEA.HI.X.SX32 R19, R13, R3.reuse, 0x1, P1 ;  /* 0x000000030d137211 */ /* 0x080fe400008f0eff */
[-C--:B-----5:R-:W-:Y:S01]  /*04b0*/  LEA R16, P1, R33, R4.reuse, 0x1 ;  /* 0x0000000421107211 */ /* 0x0a0fe200078208ff */
[----:B------:R-:W5:Y:S01]  /*04c0*/  LDG.E.U16 R15, desc[UR46][R14.64] ;  /* 0x0000002e0e0f7981 */ /* 0x000f62000c1e1500 */
[-C--:B------:R-:W-:Y:S02]  /*04d0*/  LEA.HI.X.SX32 R13, R31, R3.reuse, 0x1, P0 ;  /* 0x000000031f0d7211 */ /* 0x080fe400000f0eff */
[----:B0-----:R-:W-:Y:S01]  /*04e0*/  LEA R24, P0, R5, R4, 0x1 ;  /* 0x0000000405187211 */ /* 0x001fe200078008ff */
[----:B------:R-:W5:Y:S01]  /*04f0*/  LDG.E.U16 R18, desc[UR46][R18.64] ;  /* 0x0000002e12127981 */ /* 0x000f62000c1e1500 */
[----:B------:R-:W-:-:S02]  /*0500*/  LEA.HI.X.SX32 R17, R33, R3, 0x1, P1 ;  /* 0x0000000321117211 */ /* 0x000fc400008f0eff */
[----:B------:R-:W-:Y:S01]  /*0510*/  LEA.HI.X.SX32 R25, R5, R3, 0x1, P0 ;  /* 0x0000000305197211 */ /* 0x000fe200000f0eff */
[----:B------:R-:W5:Y:S04]  /*0520*/  LDG.E.U16 R13, desc[UR46][R12.64] ;  /* 0x0000002e0c0d7981 */ /* 0x000f68000c1e1500 */
[----:B------:R-:W5:Y:S04]  /*0530*/  LDG.E.U16 R17, desc[UR46][R16.64] ;  /* 0x0000002e10117981 */ /* 0x000f68000c1e1500 */
[----:B------:R0:W5:Y:S01]  /*0540*/  LDG.E.U16 R21, desc[UR46][R24.64] ;  /* 0x0000002e18157981 */ /* 0x000162000c1e1500 */
[----:B------:R-:W0:Y:S01]  /*0550*/  S2UR UR4, SR_CgaCtaId ;  /* 0x00000000000479c3 */ /* 0x000e220000008800 */
[----:B------:R-:W-:Y:S01]  /*0560*/  UISETP.GE.AND UP0, UPT, UR48, 0x1, UPT ;  /* 0x000000013000788c */ /* 0x000fe2000bf06270 */
[C---:B------:R-:W-:Y:S01]  /*0570*/  LOP3.LUT R3, R2.reuse, 0xc0, RZ, 0xc0, !PT ;  /* 0x000000c002037812 */ /* 0x040fe200078ec0ff */
[----:B------:R-:W-:Y:S01]  /*0580*/  UMOV UR45, 0x400 ;  /* 0x00000400002d7882 */ /* 0x000fe20000000000 */
[----:B------:R-:W-:-:S02]  /*0590*/  SHF.L.U32 R49, R2, 0x1, RZ ;  /* 0x0000000102317819 */ /* 0x000fc400000006ff */
[----:B------:R-:W-:Y:S02]  /*05a0*/  SHF.R.U32.HI R4, RZ, 0x2, R3 ;  /* 0x00000002ff047819 */ /* 0x000fe40000011603 */
[----:B------:R-:W-:Y:S02]  /*05b0*/  PLOP3.LUT P0, PT, PT, PT, UP0, 0x80, 0x0 ;  /* 0x000000000000781c */ /* 0x000fe40003f0f008 */
[----:B------:R-:W-:-:S04]  /*05c0*/  LOP3.LUT R5, R4, 0x1fe, R49, 0x78, !PT ;  /* 0x000001fe04057812 */ /* 0x000fc800078e7831 */
[----:B-1----:R-:W-:Y:S01]  /*05d0*/  LOP3.LUT R22, R5, 0x40, RZ, 0x3c, !PT ;  /* 0x0000004005167812 */ /* 0x002fe200078e3cff */
[----:B0-----:R-:W-:Y:S01]  /*05e0*/  ULEA UR45, UR4, UR45, 0x18 ;  /* 0x0000002d042d7291 */ /* 0x001fe2000f8ec03f */
[----:B------:R-:W-:Y:S01]  /*05f0*/  IMAD.MOV.U32 R4, RZ, RZ, -0x800000 ;  /* 0xff800000ff047424 */ /* 0x000fe200078e00ff */
[----:B------:R-:W-:Y:S01]  /*0600*/  CS2R R24, SRZ ;  /* 0x0000000000187805 */ /* 0x000fe2000001ff00 */
[----:B------:R-:W-:Y:S01]  /*0610*/  IMAD.MOV.U32 R48, RZ, RZ, 0x3f800000 ;  /* 0x3f800000ff307424 */ /* 0x000fe200078e00ff */
[----:B------:R-:W-:Y:S01]  /*0620*/  CS2R R38, SRZ ;  /* 0x0000000000267805 */ /* 0x000fe2000001ff00 */
[----:B------:R-:W-:Y:S02]  /*0630*/  IMAD.MOV.U32 R23, RZ, RZ, 0x3f800000 ;  /* 0x3f800000ff177424 */ /* 0x000fe400078e00ff */
[----:B------:R-:W-:Y:S02]  /*0640*/  IMAD.MOV.U32 R3, RZ, RZ, -0x800000 ;  /* 0xff800000ff037424 */ /* 0x000fe400078e00ff */
[----:B--2---:R-:W-:Y:S04]  /*0650*/  STS.U16 [R5+UR45], R8 ;  /* 0x0000000805007988 */ /* 0x004fe8000800042d */
[----:B---3--:R-:W-:Y:S04]  /*0660*/  STS.U16 [R5+UR45+0x400], R10 ;  /* 0x0004000a05007988 */ /* 0x008fe8000800042d */
[----:B----4-:R0:W-:Y:S04]  /*0670*/  STS.U16 [R5+UR45+0x800], R26 ;  /* 0x0008001a05007988 */ /* 0x0101e8000800042d */
[----:B------:R1:W-:Y:S01]  /*0680*/  STS.U16 [R5+UR45+0xc00], R28 ;  /* 0x000c001c05007988 */ /* 0x0003e2000800042d */
[----:B0-----:R-:W-:-:S02]  /*0690*/  CS2R R26, SRZ ;  /* 0x00000000001a7805 */ /* 0x001fc4000001ff00 */
[----:B-1----:R-:W-:Y:S01]  /*06a0*/  CS2R R28, SRZ ;  /* 0x00000000001c7805 */ /* 0x002fe2000001ff00 */
[----:B------:R-:W-:Y:S04]  /*06b0*/  STS.U16 [R5+UR45+0x1400], R20 ;  /* 0x0014001405007988 */ /* 0x000fe8000800042d */
[----:B------:R0:W-:Y:S04]  /*06c0*/  STS.U16 [R5+UR45+0x1000], R30 ;  /* 0x0010001e05007988 */ /* 0x0001e8000800042d */
[----:B------:R1:W-:Y:S04]  /*06d0*/  STS.U16 [R5+UR45+0x1800], R32 ;  /* 0x0018002005007988 */ /* 0x0003e8000800042d */
[----:B-----5:R-:W-:Y:S01]  /*06e0*/  STS.U16 [R5+UR45+0x1c00], R18 ;  /* 0x001c001205007988 */ /* 0x020fe2000800042d */
[----:B0-----:R-:W-:-:S03]  /*06f0*/  CS2R R30, SRZ ;  /* 0x00000000001e7805 */ /* 0x001fc6000001ff00 */
[----:B------:R-:W-:Y:S01]  /*0700*/  STS.U16 [R22+UR45+0x200], R9 ;  /* 0x0002000916007988 */ /* 0x000fe2000800042d */
[----:B-1----:R-:W-:-:S03]  /*0710*/  CS2R R32, SRZ ;  /* 0x0000000000207805 */ /* 0x002fc6000001ff00 */
[----:B------:R-:W-:Y:S04]  /*0720*/  STS.U16 [R22+UR45+0x600], R11 ;  /* 0x0006000b16007988 */ /* 0x000fe8000800042d */
[----:B------:R0:W-:Y:S04]  /*0730*/  STS.U16 [R22+UR45+0xa00], R35 ;  /* 0x000a002316007988 */ /* 0x0001e8000800042d */
[----:B------:R1:W-:Y:S04]  /*0740*/  STS.U16 [R22+UR45+0xe00], R37 ;  /* 0x000e002516007988 */ /* 0x0003e8000800042d */
[----:B------:R2:W-:Y:S04]  /*0750*/  STS.U16 [R22+UR45+0x1200], R15 ;  /* 0x0012000f16007988 */ /* 0x0005e8000800042d */
[----:B------:R2:W-:Y:S01]  /*0760*/  STS.U16 [R22+UR45+0x1600], R13 ;  /* 0x0016000d16007988 */ /* 0x0005e2000800042d */
[----:B0-----:R-:W-:-:S03]  /*0770*/  CS2R R34, SRZ ;  /* 0x0000000000227805 */ /* 0x001fc6000001ff00 */
[----:B------:R2:W-:Y:S01]  /*0780*/  STS.U16 [R22+UR45+0x1a00], R17 ;  /* 0x001a001116007988 */ /* 0x0005e2000800042d */
[----:B-1----:R-:W-:-:S03]  /*0790*/  CS2R R36, SRZ ;  /* 0x0000000000247805 */ /* 0x002fc6000001ff00 */
[----:B------:R2:W-:Y:S01]  /*07a0*/  STS.U16 [R22+UR45+0x1e00], R21 ;  /* 0x001e001516007988 */ /* 0x0005e2000800042d */
[----:B------:R-:W-:Y:S05]  /*07b0*/  @!P0 BRA `(.L_x_0) ;  /* 0x0000001000248947 */ /* 0x000fea0003800000 */
[--C-:B------:R-:W-:Y:S01]  /*07c0*/  SHF.R.S32.HI R3, RZ, 0x6, R2.reuse ;  /* 0x00000006ff037819 */ /* 0x100fe20000011402 */
[----:B------:R-:W-:Y:S01]  /*07d0*/  ULDC.64 UR40, c[0x0][0x250] ;  /* 0x0000940000287ab9 */ /* 0x000fe20000000a00 */
[----:B------:R-:W-:Y:S01]  /*07e0*/  SHF.R.U32.HI R4, RZ, 0x5, R2 ;  /* 0x00000005ff047819 */ /* 0x000fe20000011602 */
[----:B------:R-:W-:Y:S01]  /*07f0*/  ULDC.64 UR42, c[0x0][0x260] ;  /* 0x00009800002a7ab9 */ /* 0x000fe20000000a00 */
[----:B------:R-:W-:Y:S01]  /*0800*/  SGXT R3, R3, 0x1 ;  /* 0x000000010303781a */ /* 0x000fe20000000200 */
[----:B------:R-:W-:Y:S01]  /*0810*/  UIMAD UR40, UR44, UR40, URZ ;  /* 0x000000282c2872a4 */ /* 0x000fe2000f8e023f */
[----:B------:R-:W-:Y:S01]  /*0820*/  R2UR UR49, R4 ;  /* 0x00000000043172ca */ /* 0x000fe200000e0000 */
[----:B------:R-:W-:Y:S01]  /*0830*/  UIMAD UR42, UR44, UR42, URZ ;  /* 0x0000002a2c2a72a4 */ /* 0x000fe2000f8e023f */
[----:B------:R-:W-:Y:S01]  /*0840*/  LOP3.LUT R4, R3, 0x90, RZ, 0xc0, !PT ;  /* 0x0000009003047812 */ /* 0x000fe200078ec0ff */
[----:B------:R-:W-:Y:S01]  /*0850*/  ULDC UR4, c[0x0][0x258] ;  /* 0x0000960000047ab9 */ /* 0x000fe20000000800 */
[----:B------:R-:W-:Y:S01]  /*0860*/  LOP3.LUT R3, R2, 0xf, RZ, 0xc0, !PT ;  /* 0x0000000f02037812 */ /* 0x000fe200078ec0ff */
[----:B------:R-:W-:Y:S01]  /*0870*/  USHF.L.U32 UR6, UR40, 0x1, URZ ;  /* 0x0000000128067899 */ /* 0x000fe2000800063f */
[----:B------:R-:W-:Y:S01]  /*0880*/  IMAD R6, R6, UR4, RZ ;  /* 0x0000000406067c24 */ /* 0x000fe2000f8e02ff */
[----:B------:R-:W-:Y:S01]  /*0890*/  USHF.L.U32 UR7, UR42, 0x1, URZ ;  /* 0x000000012a077899 */ /* 0x000fe2000800063f */
[----:B------:R-:W2:Y:S01]  /*08a0*/  LDC R16, c[0x0][0x268] ;  /* 0x00009a00ff107b82 */ /* 0x000ea20000000800 */
[----:B------:R-:W-:Y:S01]  /*08b0*/  IMAD R8, R3, UR43, RZ ;  /* 0x0000002b03087c24 */ /* 0x000fe2000f8e02ff */
[----:B------:R-:W-:Y:S01]  /*08c0*/  UIMAD.WIDE UR4, UR40, 0x2, URZ ;  /* 0x00000002280478a5 */ /* 0x000fe2000f8e023f */
[----:B------:R-:W-:Y:S01]  /*08d0*/  IMAD.SHL.U32 R3, R6, 0x2, RZ ;  /* 0x0000000206037824 */ /* 0x000fe200078e00ff */
[----:B------:R-:W-:Y:S01]  /*08e0*/  LOP3.LUT R49, R4, 0x17e, R49, 0x78, !PT ;  /* 0x0000017e04317812 */ /* 0x000fe200078e7831 */
[----:B------:R-:W-:Y:S01]  /*08f0*/  IMAD.U32 R12, RZ, RZ, UR6 ;  /* 0x00000006ff0c7e24 */ /* 0x000fe2000f8e00ff */
[----:B------:R-:W-:Y:S01]  /*0900*/  SHF.L.U32 R4, R8, 0x1, RZ ;  /* 0x0000000108047819 */ /* 0x000fe200000006ff */
[----:B------:R-:W-:Y:S01]  /*0910*/  IMAD.U32 R9, RZ, RZ, UR7 ;  /* 0x00000007ff097e24 */ /* 0x000fe2000f8e00ff */
[----:B------:R-:W-:Y:S01]  /*0920*/  ULDC.64 UR6, c[0x0][0x218] ;  /* 0x0000860000067ab9 */ /* 0x000fe20000000a00 */
[----:B------:R-:W-:Y:S01]  /*0930*/  ULDC.64 UR8, c[0x0][0x220] ;  /* 0x0000880000087ab9 */ /* 0x000fe20000000a00 */
[----:B------:R-:W-:Y:S01]  /*0940*/  IADD3 R12, P0, P1, R3, UR6, R12 ;  /* 0x00000006030c7c10 */ /* 0x000fe2000f91e00c */
[----:B------:R-:W-:Y:S01]  /*0950*/  IMAD.HI R6, R6, 0x2, RZ ;  /* 0x0000000206067827 */ /* 0x000fe200078e02ff */
[----:B------:R-:W-:Y:S01]  /*0960*/  IADD3 R20, P2, P3, R4, UR8, R9 ;  /* 0x0000000804147c10 */ /* 0x000fe2000fb5e009 */
[----:B------:R-:W-:Y:S01]  /*0970*/  USHF.R.U32.HI UR36, URZ, 0x4, UR45 ;  /* 0x000000043f247899 */ /* 0x000fe2000801162d */
[----:B------:R-:W-:Y:S01]  /*0980*/  CS2R R26, SRZ ;  /* 0x00000000001a7805 */ /* 0x000fe2000001ff00 */
[----:B------:R-:W-:Y:S01]  /*0990*/  IMAD.U32 R3, RZ, RZ, UR5 ;  /* 0x00000005ff037e24 */ /* 0x000fe2000f8e00ff */
[----:B------:R-:W-:Y:S01]  /*09a0*/  UIMAD.WIDE UR4, UR42, 0x2, URZ ;  /* 0x000000022a0478a5 */ /* 0x000fe2000f8e023f */
[----:B------:R-:W-:Y:S01]  /*09b0*/  IMAD R7, R7, UR41, RZ ;  /* 0x0000002907077c24 */ /* 0x000fe2000f8e02ff */
[----:B------:R-:W-:Y:S01]  /*09c0*/  UIADD3 UR50, UR45, 0x2000, URZ ;  /* 0x000020002d327890 */ /* 0x000fe2000fffe03f */
[----:B------:R-:W-:Y:S01]  /*09d0*/  IMAD.U32 R4, RZ, RZ, UR41 ;  /* 0x00000029ff047e24 */ /* 0x000fe2000f8e00ff */
[----:B------:R-:W-:Y:S01]  /*09e0*/  IADD3.X R14, R6, UR7, R3, P0, P1 ;  /* 0x00000007060e7c10 */ /* 0x000fe200087e2403 */
[----:B------:R-:W-:Y:S01]  /*09f0*/  IMAD.U32 R11, RZ, RZ, UR41 ;  /* 0x00000029ff0b7e24 */ /* 0x000fe2000f8e00ff */
[----:B------:R-:W-:Y:S01]  /*0a00*/  SHF.R.U32.HI R3, RZ, 0x4, R2 ;  /* 0x00000004ff037819 */ /* 0x000fe20000011602 */
[----:B------:R-:W-:Y:S01]  /*0a10*/  IMAD.U32 R6, RZ, RZ, UR41 ;  /* 0x00000029ff067e24 */ /* 0x000fe2000f8e00ff */
[----:B------:R-:W-:Y:S01]  /*0a20*/  LEA R4, R4, R7, 0x2 ;  /* 0x0000000704047211 */ /* 0x000fe200078e10ff */
[----:B------:R-:W-:Y:S01]  /*0a30*/  IMAD.HI R8, R8, 0x2, RZ ;  /* 0x0000000208087827 */ /* 0x000fe200078e02ff */
[----:B------:R-:W-:Y:S01]  /*0a40*/  SGXT.U32 R3, R3, 0x4 ;  /* 0x000000040303781a */ /* 0x000fe20000000000 */
[----:B------:R-:W-:Y:S01]  /*0a50*/  USGXT.U32 UR36, UR36, 0xe ;  /* 0x0000000e2424789a */ /* 0x000fe20008000000 */
[----:B------:R-:W-:Y:S01]  /*0a60*/  CS2R R28, SRZ ;  /* 0x00000000001c7805 */ /* 0x000fe2000001ff00 */
[----:B------:R-:W-:Y:S01]  /*0a70*/  IMAD R11, R11, 0x4, R4 ;  /* 0x000000040b0b7824 */ /* 0x000fe200078e0204 */
[----:B------:R-:W-:Y:S01]  /*0a80*/  USHF.R.U32.HI UR40, URZ, 0x4, UR50 ;  /* 0x000000043f287899 */ /* 0x000fe20008011632 */
[----:B------:R-:W-:Y:S01]  /*0a90*/  IMAD.U32 R9, RZ, RZ, UR5 ;  /* 0x00000005ff097e24 */ /* 0x000fe2000f8e00ff */
[----:B------:R-:W-:Y:S01]  /*0aa0*/  UIADD3 UR8, UP0, UR36, 0x80, URZ ;  /* 0x0000008024087890 */ /* 0x000fe2000ff1e03f */
[----:B--2---:R-:W-:Y:S01]  /*0ab0*/  IMAD R15, R3, R16, RZ ;  /* 0x00000010030f7224 */ /* 0x004fe200078e02ff */
[----:B------:R-:W-:Y:S01]  /*0ac0*/  USGXT.U32 UR40, UR40, 0xe ;  /* 0x0000000e2828789a */ /* 0x000fe20008000000 */
[----:B------:R-:W-:Y:S01]  /*0ad0*/  IMAD R3, R6, 0x4, R11 ;  /* 0x0000000406037824 */ /* 0x000fe200078e020b */
[----:B------:R-:W-:Y:S01]  /*0ae0*/  IADD3.X R24, R8, UR9, R9, P2, P3 ;  /* 0x0000000908187c10 */ /* 0x000fe200097e6409 */
[----:B------:R-:W-:Y:S01]  /*0af0*/  UMOV UR6, URZ ;  /* 0x0000003f00067c82 */ /* 0x000fe20008000000 */
[-C--:B------:R-:W-:Y:S01]  /*0b00*/  LEA R6, P0, R7, R12.reuse, 0x1 ;  /* 0x0000000c07067211 */ /* 0x080fe200078008ff */
[----:B------:R-:W-:Y:S01]  /*0b10*/  UIADD3.X UR9, UR6, 0x40000040, URZ, UP0, !UPT ;  /* 0x4000004006097890 */ /* 0x000fe200087fe43f */
[CC--:B------:R-:W-:Y:S01]  /*0b20*/  LEA R8, P1, R4.reuse, R12.reuse, 0x1 ;  /* 0x0000000c04087211 */ /* 0x0c0fe200078208ff */
[----:B------:R-:W-:Y:S01]  /*0b30*/  UIADD3 UR10, UP0, UR40, 0x2, URZ ;  /* 0x00000002280a7890 */ /* 0x000fe2000ff1e03f */
[-C--:B------:R-:W-:Y:S01]  /*0b40*/  LEA R10, P2, R11, R12.reuse, 0x1 ;  /* 0x0000000c0b0a7211 */ /* 0x080fe200078408ff */
[----:B------:R-:W-:Y:S01]  /*0b50*/  UMOV UR7, URZ ;  /* 0x0000003f00077c82 */ /* 0x000fe20008000000 */
[C---:B------:R-:W-:Y:S01]  /*0b60*/  LEA R12, P3, R3.reuse, R12, 0x1 ;  /* 0x0000000c030c7211 */ /* 0x040fe200078608ff */
[----:B------:R-:W-:Y:S01]  /*0b70*/  UIADD3.X UR11, UR7, 0x40000000, URZ, UP0, !UPT ;  /* 0x40000000070b7890 */ /* 0x000fe200087fe43f */
[-C--:B------:R-:W-:Y:S01]  /*0b80*/  LEA.HI.X.SX32 R9, R4, R14.reuse, 0x1, P1 ;  /* 0x0000000e04097211 */ /* 0x080fe200008f0eff */
[----:B------:R-:W-:Y:S01]  /*0b90*/  IMAD R4, R16, 0x10, R15 ;  /* 0x0000001010047824 */ /* 0x000fe200078e020f */
[-C--:B------:R-:W-:Y:S01]  /*0ba0*/  LEA.HI.X.SX32 R13, R3, R14.reuse, 0x1, P3 ;  /* 0x0000000e030d7211 */ /* 0x080fe200018f0eff */
[----:B------:R-:W-:Y:S01]  /*0bb0*/  IMAD.MOV.U32 R48, RZ, RZ, 0x3f800000 ;  /* 0x3f800000ff307424 */ /* 0x000fe200078e00ff */
[----:B------:R-:W-:Y:S01]  /*0bc0*/  LEA.HI R3, R2, 0x30, RZ, 0x1c ;  /* 0x0000003002037811 */ /* 0x000fe200078fe0ff */
[----:B------:R-:W-:Y:S01]  /*0bd0*/  IMAD.MOV.U32 R51, RZ, RZ, -0x800000 ;  /* 0xff800000ff337424 */ /* 0x000fe200078e00ff */
[-C--:B------:R-:W-:Y:S01]  /*0be0*/  LEA.HI.X.SX32 R7, R7, R14.reuse, 0x1, P0 ;  /* 0x0000000e07077211 */ /* 0x080fe200000f0eff */
[----:B------:R-:W-:Y:S01]  /*0bf0*/  IMAD.MOV.U32 R50, RZ, RZ, -0x800000 ;  /* 0xff800000ff327424 */ /* 0x000fe200078e00ff */
[----:B------:R-:W-:Y:S01]  /*0c00*/  LEA.HI.X.SX32 R11, R11, R14, 0x1, P2 ;  /* 0x0000000e0b0b7211 */ /* 0x000fe200010f0eff */
[----:B------:R-:W-:Y:S01]  /*0c10*/  IMAD R21, R3, R16, RZ ;  /* 0x0000001003157224 */ /* 0x000fe200078e02ff */
[----:B------:R-:W-:Y:S01]  /*0c20*/  LEA R3, R16, R4, 0x4 ;  /* 0x0000000410037211 */ /* 0x000fe200078e20ff */
[----:B------:R-:W-:Y:S01]  /*0c30*/  IMAD.MOV.U32 R23, RZ, RZ, 0x3f800000 ;  /* 0x3f800000ff177424 */ /* 0x000fe200078e00ff */
[----:B------:R-:W-:-:S02]  /*0c40*/  LEA R14, P0, R15, R20, 0x1 ;  /* 0x000000140f0e7211 */ /* 0x000fc400078008ff */
[----:B------:R-:W-:Y:S02]  /*0c50*/  CS2R R30, SRZ ;  /* 0x00000000001e7805 */ /* 0x000fe4000001ff00 */
[-C--:B------:R-:W-:Y:S02]  /*0c60*/  LEA R16, P1, R4, R20.reuse, 0x1 ;  /* 0x0000001404107211 */ /* 0x080fe400078208ff */
[----:B------:R-:W-:Y:S02]  /*0c70*/  CS2R R32, SRZ ;  /* 0x0000000000207805 */ /* 0x000fe4000001ff00 */
[-C--:B------:R-:W-:Y:S02]  /*0c80*/  LEA R18, P2, R3, R20.reuse, 0x1 ;  /* 0x0000001403127211 */ /* 0x080fe400078408ff */
[----:B------:R-:W-:Y:S02]  /*0c90*/  CS2R R34, SRZ ;  /* 0x0000000000227805 */ /* 0x000fe4000001ff00 */
[----:B------:R-:W-:-:S02]  /*0ca0*/  LEA R20, P3, R21, R20, 0x1 ;  /* 0x0000001415147211 */ /* 0x000fc400078608ff */
[----:B------:R-:W-:Y:S02]  /*0cb0*/  CS2R R36, SRZ ;  /* 0x0000000000247805 */ /* 0x000fe4000001ff00 */
[-C--:B------:R-:W-:Y:S02]  /*0cc0*/  LEA.HI.X.SX32 R15, R15, R24.reuse, 0x1, P0 ;  /* 0x000000180f0f7211 */ /* 0x080fe400000f0eff */
[----:B------:R-:W-:Y:S02]  /*0cd0*/  CS2R R38, SRZ ;  /* 0x0000000000267805 */ /* 0x000fe4000001ff00 */
[-C--:B------:R-:W-:Y:S01]  /*0ce0*/  LEA.HI.X.SX32 R17, R4, R24.reuse, 0x1, P1 ;  /* 0x0000001804117211 */ /* 0x080fe200008f0eff */
[----:B------:R-:W-:Y:S01]  /*0cf0*/  UMOV UR4, URZ ;  /* 0x0000003f00047c82 */ /* 0x000fe20008000000 */
[-C--:B------:R-:W-:Y:S01]  /*0d00*/  LEA.HI.X.SX32 R19, R3, R24.reuse, 0x1, P2 ;  /* 0x0000001803137211 */ /* 0x080fe200010f0eff */
[----:B------:R-:W-:Y:S01]  /*0d10*/  UMOV UR5, URZ ;  /* 0x0000003f00057c82 */ /* 0x000fe20008000000 */
[----:B------:R-:W-:-:S02]  /*0d20*/  LEA.HI.X.SX32 R21, R21, R24, 0x1, P3 ;  /* 0x0000001815157211 */ /* 0x000fc400018f0eff */
[----:B------:R-:W-:Y:S01]  /*0d30*/  CS2R R24, SRZ ;  /* 0x0000000000187805 */ /* 0x000fe2000001ff00 */
[----:B------:R-:W-:Y:S02]  /*0d40*/  UIADD3.64 UR12, UR8, 0x80, URZ ;  /* 0x00000080080c7897 */ /* 0x000fe4000fffe03f */
[----:B------:R-:W-:Y:S02]  /*0d50*/  UIADD3.64 UR16, UR8, 0x100, URZ ;  /* 0x0000010008107897 */ /* 0x000fe4000fffe03f */
[----:B------:R-:W-:Y:S02]  /*0d60*/  UIADD3.64 UR14, UR10, 0x2, URZ ;  /* 0x000000020a0e7897 */ /* 0x000fe4000fffe03f */
[----:B------:R-:W-:Y:S02]  /*0d70*/  UIADD3.64 UR18, UR10, 0x4, URZ ;  /* 0x000000040a127897 */ /* 0x000fe4000fffe03f */
[----:B------:R-:W-:Y:S02]  /*0d80*/  UIADD3.64 UR22, UR10, 0x3e, URZ ;  /* 0x0000003e0a167897 */ /* 0x000fe4000fffe03f */
[----:B------:R-:W-:-:S02]  /*0d90*/  UIADD3.64 UR26, UR10, 0x40, URZ ;  /* 0x000000400a1a7897 */ /* 0x000fc4000fffe03f */
[----:B------:R-:W-:Y:S02]  /*0da0*/  UIADD3.64 UR30, UR10, 0x42, URZ ;  /* 0x000000420a1e7897 */ /* 0x000fe4000fffe03f */
[----:B------:R-:W-:Y:S01]  /*0db0*/  UIADD3.64 UR34, UR10, 0x44, URZ ;  /* 0x000000440a227897 */ /* 0x000fe2000fffe03f */
[----:B------:R-:W-:Y:S01]  /*0dc0*/  ULDC UR42, c[0x0][0x238] ;  /* 0x00008e00002a7ab9 */ /* 0x000fe20000000800 */
[----:B------:R-:W-:-:S10]  /*0dd0*/  UMOV UR37, 0x40000040 ;  /* 0x4000004000257882 */ /* 0x000fd40000000000 */
.L_x_1:
[----:B------:R-:W-:Y:S01]  /*0de0*/  MOV R43, UR4 ;  /* 0x00000004002b7c02 */ /* 0x000fe20008000f00 */
[----:B------:R-:W-:Y:S02]  /*0df0*/  IMAD.U32 R47, RZ, RZ, UR4 ;  /* 0x00000004ff2f7e24 */ /* 0x000fe4000f8e00ff */
[----:B------:R-:W-:Y:S02]  /*0e00*/  IMAD.U32 R45, RZ, RZ, UR4 ;  /* 0x00000004ff2d7e24 */ /* 0x000fe4000f8e00ff */
[----:B------:R-:W-:Y:S02]  /*0e10*/  IMAD.U32 R41, RZ, RZ, UR4 ;  /* 0x00000004ff297e24 */ /* 0x000fe4000f8e00ff */
[----:B------:R-:W-:-:S04]  /*0e20*/  IMAD.WIDE R46, R47, 0x2, R6 ;  /* 0x000000022f2e7825 */ /* 0x000fc800078e0206 */
[----:B------:R-:W-:Y:S02]  /*0e30*/  IMAD.WIDE R42, R43, 0x2, R10 ;  /* 0x000000022b2a7825 */ /* 0x000fe400078e020a */
[----:B------:R-:W2:Y:S02]  /*0e40*/  LDG.E.U16 R46, desc[UR46][R46.64] ;  /* 0x0000002e2e2e7981 */ /* 0x000ea4000c1e1500 */
[----:B------:R-:W-:Y:S02]  /*0e50*/  IMAD.WIDE R44, R45, 0x2, R8 ;  /* 0x000000022d2c7825 */ /* 0x000fe400078e0208 */
[----:B------:R-:W3:Y:S02]  /*0e60*/  LDG.E.U16 R42, desc[UR46][R42.64] ;  /* 0x0000002e2a2a7981 */ /* 0x000ee4000c1e1500 */
[----:B------:R-:W-:Y:S02]  /*0e70*/  IMAD.WIDE R40, R41, 0x2, R12 ;  /* 0x0000000229287825 */ /* 0x000fe400078e020c */
[----:B------:R-:W4:Y:S04]  /*0e80*/  LDG.E.U16 R45, desc[UR46][R44.64] ;  /* 0x0000002e2c2d7981 */ /* 0x000f28000c1e1500 */
[----:B------:R-:W5:Y:S01]  /*0e90*/  LDG.E.U16 R41, desc[UR46][R40.64] ;  /* 0x0000002e28297981 */ /* 0x000f62000c1e1500 */
[----:B------:R-:W-:Y:S06]  /*0ea0*/  BAR.SYNC.DEFER_BLOCKING 0x0 ;  /* 0x0000000000007b1d */ /* 0x000fec0000010000 */
[----:B------:R-:W-:Y:S01]  /*0eb0*/  UMOV UR38, UR40 ;  /* 0x0000002800267c82 */ /* 0x000fe20008000000 */
[----:B------:R-:W-:Y:S01]  /*0ec0*/  UMOV UR39, 0x40000000 ;  /* 0x4000000000277882 */ /* 0x000fe20000000000 */
[----:B------:R-:W-:-:S04]  /*0ed0*/  IMAD.U32 R53, RZ, RZ, UR5 ;  /* 0x00000005ff357e24 */ /* 0x000fc8000f8e00ff */
[----:B------:R-:W-:Y:S01]  /*0ee0*/  IMAD.WIDE R52, R53, 0x2, R14 ;  /* 0x0000000235347825 */ /* 0x000fe200078e020e */
[----:B------:R-:W-:Y:S01]  /*0ef0*/  UMOV UR20, UR36 ;  /* 0x0000002400147c82 */ /* 0x000fe20008000000 */
[----:B------:R-:W-:Y:S01]  /*0f00*/  UMOV UR21, UR37 ;  /* 0x0000002500157c82 */ /* 0x000fe20008000000 */
[----:B------:R-:W-:-:S05]  /*0f10*/  MOV R55, UR5 ;  /* 0x0000000500377c02 */ /* 0x000fca0008000f00 */
[----:B------:R-:W-:Y:S01]  /*0f20*/  IMAD.WIDE R54, R55, 0x2, R20 ;  /* 0x0000000237367825 */ /* 0x000fe200078e0214 */
[----:B------:R-:W-:Y:S01]  /*0f30*/  UMOV UR24, UR8 ;  /* 0x0000000800187c82 */ /* 0x000fe20008000000 */
[----:B------:R-:W-:Y:S01]  /*0f40*/  UMOV UR25, UR9 ;  /* 0x0000000900197c82 */ /* 0x000fe20008000000 */
[----:B--2---:R-:W-:Y:S04]  /*0f50*/  STS.U16 [R5+UR45+0x2000], R46 ;  /* 0x0020002e05007988 */ /* 0x004fe8000800042d */
[----:B---3--:R-:W-:Y:S04]  /*0f60*/  STS.U16 [R5+UR45+0x2400], R42 ;  /* 0x0024002a05007988 */ /* 0x008fe8000800042d */
[----:B----4-:R-:W-:Y:S04]  /*0f70*/  STS.U16 [R22+UR45+0x2200], R45 ;  /* 0x0022002d16007988 */ /* 0x010fe8000800042d */
[----:B-----5:R0:W-:Y:S01]  /*0f80*/  STS.U16 [R22+UR45+0x2600], R41 ;  /* 0x0026002916007988 */ /* 0x0201e2000800042d */
[----:B------:R1:W-:Y:S06]  /*0f90*/  MEMBAR.ALL.CTA ;  /* 0x0000000000007992 */ /* 0x0003ec0000008000 */
[----:B-1----:R-:W1:Y:S02]  /*0fa0*/  FENCE.VIEW.ASYNC.S ;  /* 0x00000000000073c6 */ /* 0x002e640000000000 */
[----:B-1----:R-:W-:Y:S06]  /*0fb0*/  BAR.SYNC.DEFER_BLOCKING 0x0 ;  /* 0x0000000000007b1d */ /* 0x002fec0000010000 */
[----:B0-----:R-:W-:Y:S01]  /*0fc0*/  WARPGROUP.ARRIVE ;  /* 0x00000000000079c5 */ /* 0x001fe20000000000 */
[----:B------:R-:W2:Y:S04]  /*0fd0*/  LDG.E.U16 R52, desc[UR46][R52.64] ;  /* 0x0000002e34347981 */ /* 0x000ea8000c1e1500 */
[----:B------:R-:W3:Y:S01]  /*0fe0*/  LDG.E.U16 R54, desc[UR46][R54.64] ;  /* 0x0000002e36367981 */ /* 0x000ee2000c1e1500 */
[----:B------:R-:W-:Y:S04]  /*0ff0*/  HGMMA.64x8x16.F32.BF16 R40, gdesc[UR36].tnspA, RZ, !UPT ;  /* 0x20000000242879f0 */ /* 0x000fe8000c7018ff */
[----:B------:R-:W-:Y:S04]  /*1000*/  HGMMA.64x8x16.F32.BF16 R40, gdesc[UR8].tnspA, R40 ;  /* 0x20000000082879f0 */ /* 0x000fe80008701828 */
[----:B------:R-:W-:Y:S04]  /*1010*/  HGMMA.64x8x16.F32.BF16 R40, gdesc[UR12].tnspA, R40 ;  /* 0x200000000c2879f0 */ /* 0x000fe80008701828 */
[----:B------:R-:W-:Y:S04]  /*1020*/  HGMMA.64x8x16.F32.BF16 R40, gdesc[UR16].tnspA, R40 ;  /* 0x20000000102879f0 */ /* 0x000fe80008701828 */
[----:B------:R-:W-:Y:S01]  /*1030*/  HGMMA.64x8x16.F32.BF16 R44, gdesc[UR20].tnspA, RZ, !UPT ;  /* 0x20000000142c79f0 */ /* 0x000fe2000c7018ff */
[----:B------:R-:W-:Y:S01]  /*1040*/  UMOV UR28, UR12 ;  /* 0x0000000c001c7c82 */ /* 0x000fe20008000000 */
[----:B------:R-:W-:-:S02]  /*1050*/  UMOV UR29, UR13 ;  /* 0x0000000d001d7c82 */ /* 0x000fc40008000000 */
[----:B------:R-:W-:Y:S01]  /*1060*/  HGMMA.64x8x16.F32.BF16 R44, gdesc[UR24].tnspA, R44 ;  /* 0x20000000182c79f0 */ /* 0x000fe2000870182c */
[----:B------:R-:W-:Y:S01]  /*1070*/  UMOV UR32, UR16 ;  /* 0x0000001000207c82 */ /* 0x000fe20008000000 */
[----:B------:R-:W-:Y:S02]  /*1080*/  UMOV UR33, UR17 ;  /* 0x0000001100217c82 */ /* 0x000fe40008000000 */
[----:B------:R-:W-:Y:S01]  /*1090*/  HGMMA.64x8x16.F32.BF16 R44, gdesc[UR28].tnspA, R44 ;  /* 0x200000001c2c79f0 */ /* 0x000fe2000870182c */
[----:B------:R-:W-:Y:S02]  /*10a0*/  IMAD.U32 R59, RZ, RZ, UR5 ;  /* 0x00000005ff3b7e24 */ /* 0x000fe4000f8e00ff */
[----:B------:R-:W-:Y:S02]  /*10b0*/  IMAD.U32 R57, RZ, RZ, UR5 ;  /* 0x00000005ff397e24 */ /* 0x000fe4000f8e00ff */
[----:B------:R-:W-:-:S04]  /*10c0*/  IMAD.WIDE R58, R59, 0x2, R16 ;  /* 0x000000023b3a7825 */ /* 0x000fc800078e0210 */
[----:B------:R-:W-:Y:S02]  /*10d0*/  IMAD.WIDE R56, R57, 0x2, R18 ;  /* 0x0000000239387825 */ /* 0x000fe400078e0212 */
[----:B------:R-:W4:Y:S04]  /*10e0*/  LDG.E.U16 R58, desc[UR46][R58.64] ;  /* 0x0000002e3a3a7981 */ /* 0x000f28000c1e1500 */
[----:B------:R-:W5:Y:S01]  /*10f0*/  LDG.E.U16 R56, desc[UR46][R56.64] ;  /* 0x0000002e38387981 */ /* 0x000f62000c1e1500 */
[----:B------:R-:W-:Y:S03]  /*1100*/  HGMMA.64x8x16.F32.BF16 R44, gdesc[UR32].tnspA, R44, gsb0 ;  /* 0x20000000202c79f0 */ /* 0x000fe6000800182c */
[----:B------:R-:W-:-:S02]  /*1110*/  WARPGROUP.DEPBAR.LE gsb0, 0x0 ;  /* 0x00008000000079c5 */ /* 0x000fc40000010000 */
[----:B------:R-:W-:Y:S01]  /*1120*/  FMUL R3, R40, UR42 ;  /* 0x0000002a28037c20 */ /* 0x000fe20008400000 */
[----:B------:R-:W-:Y:S01]  /*1130*/  FMUL R4, R41, UR42 ;  /* 0x0000002a29047c20 */ /* 0x000fe20008400000 */
[----:B------:R-:W-:Y:S04]  /*1140*/  BAR.SYNC.DEFER_BLOCKING 0x0 ;  /* 0x0000000000007b1d */ /* 0x000fe80000010000 */
[----:B------:R-:W-:Y:S01]  /*1150*/  FMNMX R4, R3, R4, !PT ;  /* 0x0000000403047209 */ /* 0x000fe20007800000 */
[----:B------:R-:W-:-:S05]  /*1160*/  FMUL R3, R44, UR42 ;  /* 0x0000002a2c037c20 */ /* 0x000fca0008400000 */
[----:B------:R-:W-:Y:S01]  /*1170*/  FMNMX R4, R3, R4, !PT ;  /* 0x0000000403047209 */ /* 0x000fe20007800000 */
[----:B------:R-:W-:-:S05]  /*1180*/  FMUL R3, R45, UR42 ;  /* 0x0000002a2d037c20 */ /* 0x000fca0008400000 */
[----:B------:R-:W-:-:S05]  /*1190*/  FMNMX R3, R3, R4, !PT ;  /* 0x0000000403037209 */ /* 0x000fca0007800000 */
[----:B------:R-:W0:Y:S04]  /*11a0*/  SHFL.BFLY PT, R4, R3, 0x2, 0x1f ;  /* 0x0c401f0003047f89 */ /* 0x000e2800000e0000 */
[----:B--2---:R0:W-:Y:S02]  /*11b0*/  STS.U16 [R49+UR45+0x2000], R52 ;  /* 0x0020003431007988 */ /* 0x0041e4000800042d */
[----:B0-----:R-:W-:-:S05]  /*11c0*/  FMNMX R52, R3, R4, !PT ;  /* 0x0000000403347209 */ /* 0x001fca0007800000 */
[----:B------:R-:W0:Y:S02]  /*11d0*/  SHFL.BFLY PT, R53, R52, 0x1, 0x1f ;  /* 0x0c201f0034357f89 */ /* 0x000e2400000e0000 */
[----:B0-----:R-:W-:-:S04]  /*11e0*/  FMNMX R4, R52, R53, !PT ;  /* 0x0000003534047209 */ /* 0x001fc80007800000 */
[----:B------:R-:W-:-:S05]  /*11f0*/  FMNMX R4, R4, R51, !PT ;  /* 0x0000003304047209 */ /* 0x000fca0007800000 */
[--C-:B------:R-:W-:Y:S01]  /*1200*/  FFMA R40, R40, UR42, -R4.reuse ;  /* 0x0000002a28287c23 */ /* 0x100fe20008000804 */
[--C-:B------:R-:W-:Y:S01]  /*1210*/  FFMA R41, R41, UR42, -R4.reuse ;  /* 0x0000002a29297c23 */ /* 0x100fe20008000804 */
[--C-:B------:R-:W-:Y:S02]  /*1220*/  FFMA R44, R44, UR42, -R4.reuse ;  /* 0x0000002a2c2c7c23 */ /* 0x100fe40008000804 */
[----:B------:R-:W-:Y:S01]  /*1230*/  FMUL R40, R40, 1.4426950216293334961 ;  /* 0x3fb8aa3b28287820 */ /* 0x000fe20000400000 */
[----:B------:R-:W-:Y:S01]  /*1240*/  FMUL R53, R41, 1.4426950216293334961 ;  /* 0x3fb8aa3b29357820 */ /* 0x000fe20000400000 */
[----:B------:R-:W-:Y:S01]  /*1250*/  FMUL R44, R44, 1.4426950216293334961 ;  /* 0x3fb8aa3b2c2c7820 */ /* 0x000fe20000400000 */
[----:B------:R-:W-:-:S03]  /*1260*/  FFMA R45, R45, UR42, -R4 ;  /* 0x0000002a2d2d7c23 */ /* 0x000fc60008000804 */
[----:B------:R-:W-:Y:S01]  /*1270*/  MUFU.EX2 R40, R40 ;  /* 0x0000002800287308 */ /* 0x000fe20000000800 */
[----:B------:R-:W-:-:S07]  /*1280*/  FMUL R41, R45, 1.4426950216293334961 ;  /* 0x3fb8aa3b2d297820 */ /* 0x000fce0000400000 */
[----:B------:R-:W0:Y:S08]  /*1290*/  MUFU.EX2 R53, R53 ;  /* 0x0000003500357308 */ /* 0x000e300000000800 */
[----:B------:R-:W1:Y:S08]  /*12a0*/  MUFU.EX2 R44, R44 ;  /* 0x0000002c002c7308 */ /* 0x000e700000000800 */
[----:B------:R-:W2:Y:S01]  /*12b0*/  MUFU.EX2 R41, R41 ;  /* 0x0000002900297308 */ /* 0x000ea20000000800 */
[----:B0-----:R-:W-:Y:S01]  /*12c0*/  FADD R3, R40, R53 ;  /* 0x0000003528037221 */ /* 0x001fe20000000000 */
[----:B---3--:R2:W-:Y:S03]  /*12d0*/  STS.U16 [R49+UR45+0x2600], R54 ;  /* 0x0026003631007988 */ /* 0x0085e6000800042d */
[----:B-1----:R-:W-:-:S04]  /*12e0*/  FADD R52, R44, R3 ;  /* 0x000000032c347221 */ /* 0x002fc80000000000 */
[----:B--2---:R-:W-:-:S05]  /*12f0*/  FADD R54, R41, R52 ;  /* 0x0000003429367221 */ /* 0x004fca0000000000 */
[----:B------:R-:W0:Y:S02]  /*1300*/  SHFL.BFLY PT, R3, R54, 0x2, 0x1f ;  /* 0x0c401f0036037f89 */ /* 0x000e2400000e0000 */
[----:B0-----:R-:W-:Y:S01]  /*1310*/  FADD R55, R54, R3 ;  /* 0x0000000336377221 */ /* 0x001fe20000000000 */
[----:B------:R-:W-:-:S04]  /*1320*/  FADD R3, -R4, R51 ;  /* 0x0000003304037221 */ /* 0x000fc80000000100 */
[----:B------:R-:W0:Y:S01]  /*1330*/  SHFL.BFLY PT, R52, R55, 0x1, 0x1f ;  /* 0x0c201f0037347f89 */ /* 0x000e2200000e0000 */
[----:B------:R-:W-:-:S06]  /*1340*/  FMUL R3, R3, 1.4426950216293334961 ;  /* 0x3fb8aa3b03037820 */ /* 0x000fcc0000400000 */
[----:B------:R-:W1:Y:S01]  /*1350*/  MUFU.EX2 R3, R3 ;  /* 0x0000000300037308 */ /* 0x000e620000000800 */
[----:B------:R-:W-:Y:S01]  /*1360*/  FMUL R45, R42, UR42 ;  /* 0x0000002a2a2d7c20 */ /* 0x000fe20008400000 */
[----:B0-----:R-:W-:-:S04]  /*1370*/  FADD R52, R55, R52 ;  /* 0x0000003437347221 */ /* 0x001fc80000000000 */
[----:B-1----:R-:W-:Y:S01]  /*1380*/  FFMA R48, R3, R48, R52 ;  /* 0x0000003003307223 */ /* 0x002fe20000000034 */
[----:B------:R-:W-:-:S05]  /*1390*/  FMUL R52, R43, UR42 ;  /* 0x0000002a2b347c20 */ /* 0x000fca0008400000 */
[----:B------:R-:W-:Y:S01]  /*13a0*/  FMNMX R52, R45, R52, !PT ;  /* 0x000000342d347209 */ /* 0x000fe20007800000 */
[----:B------:R-:W-:-:S05]  /*13b0*/  FMUL R45, R46, UR42 ;  /* 0x0000002a2e2d7c20 */ /* 0x000fca0008400000 */
[----:B------:R-:W-:Y:S01]  /*13c0*/  FMNMX R52, R45, R52, !PT ;  /* 0x000000342d347209 */ /* 0x000fe20007800000 */
[----:B------:R-:W-:-:S05]  /*13d0*/  FMUL R45, R47, UR42 ;  /* 0x0000002a2f2d7c20 */ /* 0x000fca0008400000 */
[----:B------:R-:W-:-:S05]  /*13e0*/  FMNMX R52, R45, R52, !PT ;  /* 0x000000342d347209 */ /* 0x000fca0007800000 */
[----:B------:R-:W0:Y:S02]  /*13f0*/  SHFL.BFLY PT, R45, R52, 0x2, 0x1f ;  /* 0x0c401f00342d7f89 */ /* 0x000e2400000e0000 */
[----:B0-----:R-:W-:-:S05]  /*1400*/  FMNMX R51, R52, R45, !PT ;  /* 0x0000002d34337209 */ /* 0x001fca0007800000 */
[----:B------:R-:W0:Y:S04]  /*1410*/  SHFL.BFLY PT, R54, R51, 0x1, 0x1f ;  /* 0x0c201f0033367f89 */ /* 0x000e2800000e0000 */
[----:B----4-:R-:W-:Y:S04]  /*1420*/  STS.U16 [R49+UR45+0x2200], R58 ;  /* 0x0022003a31007988 */ /* 0x010fe8000800042d */
[----:B-----5:R-:W-:Y:S01]  /*1430*/  STS.U16 [R49+UR45+0x2400], R56 ;  /* 0x0024003831007988 */ /* 0x020fe2000800042d */
[----:B------:R1:W-:Y:S06]  /*1440*/  MEMBAR.ALL.CTA ;  /* 0x0000000000007992 */ /* 0x0003ec0000008000 */
[----:B-1----:R-:W1:Y:S01]  /*1450*/  FENCE.VIEW.ASYNC.S ;  /* 0x00000000000073c6 */ /* 0x002e620000000000 */
[----:B0-----:R-:W-:-:S04]  /*1460*/  FMNMX R45, R51, R54, !PT ;  /* 0x00000036332d7209 */ /* 0x001fc80007800000 */
[----:B------:R-:W-:Y:S02]  /*1470*/  FMNMX R45, R45, R50, !PT ;  /* 0x000000322d2d7209 */ /* 0x000fe40007800000 */
[----:B------:R-:W-:-:S03]  /*1480*/  F2FP.BF16.F32.PACK_AB R40, R53, R40 ;  /* 0x000000283528723e */ /* 0x000fc600000010ff */
[----:B------:R-:W-:-:S04]  /*1490*/  FFMA R42, R42, UR42, -R45 ;  /* 0x0000002a2a2a7c23 */ /* 0x000fc8000800082d */
[----:B------:R-:W-:Y:S01]  /*14a0*/  FMUL R53, R42, 1.4426950216293334961 ;  /* 0x3fb8aa3b2a357820 */ /* 0x000fe20000400000 */
[--C-:B------:R-:W-:Y:S01]  /*14b0*/  FFMA R42, R43, UR42, -R45.reuse ;  /* 0x0000002a2b2a7c23 */ /* 0x100fe2000800082d */
[----:B------:R-:W-:-:S03]  /*14c0*/  FFMA R46, R46, UR42, -R45 ;  /* 0x0000002a2e2e7c23 */ /* 0x000fc6000800082d */
[----:B------:R-:W-:Y:S01]  /*14d0*/  FMUL R54, R42, 1.4426950216293334961 ;  /* 0x3fb8aa3b2a367820 */ /* 0x000fe20000400000 */
[----:B------:R-:W-:Y:S01]  /*14e0*/  F2FP.BF16.F32.PACK_AB R42, R41, R44 ;  /* 0x0000002c292a723e */ /* 0x000fe200000010ff */
[----:B------:R-:W-:Y:S01]  /*14f0*/  FMUL R46, R46, 1.4426950216293334961 ;  /* 0x3fb8aa3b2e2e7820 */ /* 0x000fe20000400000 */
[----:B------:R-:W-:Y:S01]  /*1500*/  FFMA R47, R47, UR42, -R45 ;  /* 0x0000002a2f2f7c23 */ /* 0x000fe2000800082d */
[----:B------:R-:W-:Y:S01]  /*1510*/  FADD R41, -R45, R50 ;  /* 0x000000322d297221 */ /* 0x000fe20000000100 */
[----:B------:R-:W-:Y:S01]  /*1520*/  MUFU.EX2 R43, R53 ;  /* 0x00000035002b7308 */ /* 0x000fe20000000800 */
[-C--:B------:R-:W-:Y:S01]  /*1530*/  FMUL R24, R24, R3.reuse ;  /* 0x0000000318187220 */ /* 0x080fe20000400000 */
[-C--:B------:R-:W-:Y:S01]  /*1540*/  FMUL R25, R25, R3.reuse ;  /* 0x0000000319197220 */ /* 0x080fe20000400000 */
[-C--:B------:R-:W-:Y:S01]  /*1550*/  FMUL R28, R28, R3.reuse ;  /* 0x000000031c1c7220 */ /* 0x080fe20000400000 */
[-C--:B------:R-:W-:Y:S01]  /*1560*/  FMUL R29, R29, R3.reuse ;  /* 0x000000031d1d7220 */ /* 0x080fe20000400000 */
[-C--:B------:R-:W-:Y:S01]  /*1570*/  FMUL R32, R32, R3.reuse ;  /* 0x0000000320207220 */ /* 0x080fe20000400000 */
[-C--:B------:R-:W-:Y:S01]  /*1580*/  FMUL R33, R33, R3.reuse ;  /* 0x0000000321217220 */ /* 0x080fe20000400000 */
[-C--:B------:R-:W-:Y:S01]  /*1590*/  FMUL R36, R36, R3.reuse ;  /* 0x0000000324247220 */ /* 0x080fe20000400000 */
[----:B------:R-:W0:Y:S01]  /*15a0*/  MUFU.EX2 R54, R54 ;  /* 0x0000003600367308 */ /* 0x000e220000000800 */
[----:B------:R-:W-:Y:S01]  /*15b0*/  FMUL R37, R37, R3 ;  /* 0x0000000325257220 */ /* 0x000fe20000400000 */
[----:B------:R-:W-:Y:S01]  /*15c0*/  FMUL R47, R47, 1.4426950216293334961 ;  /* 0x3fb8aa3b2f2f7820 */ /* 0x000fe20000400000 */
[----:B------:R-:W-:-:S05]  /*15d0*/  FMUL R3, R41, 1.4426950216293334961 ;  /* 0x3fb8aa3b29037820 */ /* 0x000fca0000400000 */
[----:B------:R-:W2:Y:S08]  /*15e0*/  MUFU.EX2 R46, R46 ;  /* 0x0000002e002e7308 */ /* 0x000eb00000000800 */
[----:B------:R-:W3:Y:S01]  /*15f0*/  MUFU.EX2 R44, R3 ;  /* 0x00000003002c7308 */ /* 0x000ee20000000800 */
[----:B------:R-:W-:-:S07]  /*1600*/  USHF.L.U32 UR7, UR49, 0x4, URZ ;  /* 0x0000000431077899 */ /* 0x000fce000800063f */
[----:B------:R-:W4:Y:S01]  /*1610*/  MUFU.EX2 R47, R47 ;  /* 0x0000002f002f7308 */ /* 0x000f220000000800 */
[----:B0-----:R-:W-:Y:S01]  /*1620*/  FADD R51, R43, R54 ;  /* 0x000000362b337221 */ /* 0x001fe20000000000 */
[----:B------:R-:W-:-:S03]  /*1630*/  ULOP3.LUT UR7, UR7, 0x40, URZ, 0xc0, !UPT ;  /* 0x0000004007077892 */ /* 0x000fc6000f8ec03f */
[----:B--2---:R-:W-:Y:S01]  /*1640*/  FADD R50, R46, R51 ;  /* 0x000000332e327221 */ /* 0x004fe20000000000 */
[----:B------:R-:W-:Y:S01]  /*1650*/  ULEA.HI UR7, UR50, UR7, URZ, 0x1c ;  /* 0x0000000732077291 */ /* 0x000fe2000f8fe03f */
[----:B------:R-:W-:Y:S01]  /*1660*/  F2FP.BF16.F32.PACK_AB R41, R54, R43 ;  /* 0x0000002b3629723e */ /* 0x000fe200000010ff */
[-C--:B---3--:R-:W-:Y:S01]  /*1670*/  FMUL R26, R26, R44.reuse ;  /* 0x0000002c1a1a7220 */ /* 0x088fe20000400000 */
[-C--:B------:R-:W-:Y:S01]  /*1680*/  FMUL R27, R27, R44.reuse ;  /* 0x0000002c1b1b7220 */ /* 0x080fe20000400000 */
[-C--:B------:R-:W-:Y:S01]  /*1690*/  FMUL R30, R30, R44.reuse ;  /* 0x0000002c1e1e7220 */ /* 0x080fe20000400000 */
[-C--:B------:R-:W-:Y:S01]  /*16a0*/  FMUL R31, R31, R44.reuse ;  /* 0x0000002c1f1f7220 */ /* 0x080fe20000400000 */
[-C--:B------:R-:W-:Y:S01]  /*16b0*/  FMUL R34, R34, R44.reuse ;  /* 0x0000002c22227220 */ /* 0x080fe20000400000 */
[-C--:B------:R-:W-:Y:S01]  /*16c0*/  FMUL R35, R35, R44.reuse ;  /* 0x0000002c23237220 */ /* 0x080fe20000400000 */
[-C--:B------:R-:W-:Y:S01]  /*16d0*/  FMUL R38, R38, R44.reuse ;  /* 0x0000002c26267220 */ /* 0x080fe20000400000 */
[----:B------:R-:W-:Y:S01]  /*16e0*/  FMUL R39, R39, R44 ;  /* 0x0000002c27277220 */ /* 0x000fe20000400000 */
[C---:B----4-:R-:W-:Y:S01]  /*16f0*/  FADD R50, R47.reuse, R50 ;  /* 0x000000322f327221 */ /* 0x050fe20000000000 */
[----:B------:R-:W-:Y:S01]  /*1700*/  F2FP.BF16.F32.PACK_AB R43, R47, R46 ;  /* 0x0000002e2f2b723e */ /* 0x000fe200000010ff */
[----:B-1----:R-:W-:Y:S01]  /*1710*/  BAR.SYNC.DEFER_BLOCKING 0x0 ;  /* 0x0000000000007b1d */ /* 0x002fe20000010000 */
[----:B------:R-:W-:-:S05]  /*1720*/  ULOP3.LUT UR38, UR7, 0x3fff, URZ, 0xc0, !UPT ;  /* 0x00003fff07267892 */ /* 0x000fca000f8ec03f */
[----:B------:R-:W0:Y:S01]  /*1730*/  SHFL.BFLY PT, R47, R50, 0x2, 0x1f ;  /* 0x0c401f00322f7f89 */ /* 0x000e2200000e0000 */
[----:B------:R-:W-:Y:S01]  /*1740*/  UMOV UR39, 0xc0000010 ;  /* 0xc000001000277882 */ /* 0x000fe20000000000 */
[----:B------:R-:W-:-:S06]  /*1750*/  WARPGROUP.ARRIVE ;  /* 0x00000000000079c5 */ /* 0x000fcc0000000000 */
[----:B------:R-:W-:Y:S01]  /*1760*/  HGMMA.64x32x16.F32.BF16 R24, R40, gdesc[UR36], R24, gsb0 ;  /* 0x0060002428187df0 */ /* 0x000fe20008001818 */
[----:B0-----:R-:W-:Y:S01]  /*1770*/  FADD R47, R50, R47 ;  /* 0x0000002f322f7221 */ /* 0x001fe20000000000 */
[----:B------:R-:W-:-:S04]  /*1780*/  UIADD3 UR6, UR6, 0x10, URZ ;  /* 0x0000001006067890 */ /* 0x000fc8000fffe03f */
[----:B------:R-:W0:Y:S01]  /*1790*/  SHFL.BFLY PT, R46, R47, 0x1, 0x1f ;  /* 0x0c201f002f2e7f89 */ /* 0x000e2200000e0000 */
[----:B------:R-:W-:-:S06]  /*17a0*/  UISETP.GE.AND UP0, UPT, UR6, UR48, UPT ;  /* 0x000000300600728c */ /* 0x000fcc000bf06270 */
[----:B------:R-:W-:Y:S01]  /*17b0*/  PLOP3.LUT P0, PT, PT, PT, UP0, 0x80, 0x0 ;  /* 0x000000000000781c */ /* 0x000fe20003f0f008 */
[----:B------:R-:W-:Y:S02]  /*17c0*/  ULEA UR4, UR41, UR4, 0x4 ;  /* 0x0000000429047291 */ /* 0x000fe4000f8e203f */
[----:B------:R-:W-:Y:S01]  /*17d0*/  ULEA UR5, UR43, UR5, 0x4 ;  /* 0x000000052b057291 */ /* 0x000fe2000f8e203f */
[----:B------:R-:W-:Y:S02]  /*17e0*/  IMAD.MOV.U32 R51, RZ, RZ, R4 ;  /* 0x000000ffff337224 */ /* 0x000fe400078e0004 */
[----:B------:R-:W-:Y:S02]  /*17f0*/  IMAD.MOV.U32 R50, RZ, RZ, R45 ;  /* 0x000000ffff327224 */ /* 0x000fe400078e002d */
[----:B0-----:R-:W-:-:S04]  /*1800*/  FADD R3, R47, R46 ;  /* 0x0000002e2f037221 */ /* 0x001fc80000000000 */
[----:B------:R-:W-:Y:S01]  /*1810*/  FFMA R23, R44, R23, R3 ;  /* 0x000000172c177223 */ /* 0x000fe20000000003 */
[----:B------:R-:W-:Y:S01]  /*1820*/  IMAD.MOV.U32 R3, RZ, RZ, R45 ;  /* 0x000000ffff037224 */ /* 0x000fe200078e002d */
[----:B------:R-:W-:Y:S02]  /*1830*/  WARPGROUP.DEPBAR.LE gsb0, 0x0 ;  /* 0x00008000000079c5 */ /* 0x000fe40000010000 */
[----:B------:R-:W-:Y:S05]  /*1840*/  @!P0 BRA `(.L_x_1) ;  /* 0xfffffff400648947 */ /* 0x000fea000383ffff */
.L_x_0:
[C---:B------:R-:W-:Y:S01]  /*1850*/  IMAD.SHL.U32 R5, R2.reuse, 0x4, RZ ;  /* 0x0000000402057824 */ /* 0x040fe200078e00ff */
[C---:B------:R-:W-:Y:S01]  /*1860*/  LOP3.LUT R8, R2.reuse, 0xc0, RZ, 0xc0, !PT ;  /* 0x000000c002087812 */ /* 0x040fe200078ec0ff */
[C---:B------:R-:W-:Y:S01]  /*1870*/  IMAD.SHL.U32 R11, R2.reuse, 0x8, RZ ;  /* 0x00000008020b7824 */ /* 0x040fe200078e00ff */
[----:B------:R-:W-:Y:S01]  /*1880*/  SHF.L.U32 R7, R2, 0x6, RZ ;  /* 0x0000000602077819 */ /* 0x000fe200000006ff */
[----:B------:R-:W-:Y:S01]  /*1890*/  FMUL R16, R29, 0.25 ;  /* 0x3e8000001d107820 */ /* 0x000fe20000400000 */
[----:B------:R-:W-:Y:S01]  /*18a0*/  ISETP.NE.U32.AND P0, PT, R8, RZ, PT ;  /* 0x000000ff0800720c */ /* 0x000fe20003f05070 */
[----:B------:R-:W-:Y:S01]  /*18b0*/  IMAD.SHL.U32 R8, R2, 0x10, RZ ;  /* 0x0000001002087824 */ /* 0x000fe200078e00ff */
[----:B------:R-:W-:Y:S01]  /*18c0*/  LOP3.LUT R6, R5, 0x1b8, RZ, 0xc0, !PT ;  /* 0x000001b805067812 */ /* 0x000fe200078ec0ff */
[----:B------:R-:W-:Y:S01]  /*18d0*/  FMUL R18, R25, 0.25 ;  /* 0x3e80000019127820 */ /* 0x000fe20000400000 */
[----:B------:R-:W-:Y:S01]  /*18e0*/  SHF.R.S32.HI R10, RZ, 0x2, R2 ;  /* 0x00000002ff0a7819 */ /* 0x000fe20000011402 */
[----:B------:R-:W-:Y:S01]  /*18f0*/  BAR.SYNC.DEFER_BLOCKING 0x0 ;  /* 0x0000000000007b1d */ /* 0x000fe20000010000 */
[----:B------:R-:W-:-:S02]  /*1900*/  LOP3.LUT R9, R6, 0x40, R7, 0xf8, !PT ;  /* 0x0000004006097812 */ /* 0x000fc400078ef807 */
[----:B------:R-:W-:Y:S02]  /*1910*/  LOP3.LUT R7, R2, 0x80, RZ, 0xc0, !PT ;  /* 0x0000008002077812 */ /* 0x000fe400078ec0ff */
[----:B------:R-:W-:-:S03]  /*1920*/  SHF.R.S32.HI R12, RZ, 0x3, R2 ;  /* 0x00000003ff0c7819 */ /* 0x000fc60000011402 */
[----:B------:R-:W0:Y:S01]  /*1930*/  LDC.64 R42, c[0x0][0x228] ;  /* 0x00008a00ff2a7b82 */ /* 0x000e220000000a00 */
[----:B------:R-:W-:Y:S01]  /*1940*/  LOP3.LUT R8, R8, 0x30, RZ, 0xc0, !PT ;  /* 0x0000003008087812 */ /* 0x000fe200078ec0ff */
[----:B------:R-:W-:Y:S01]  /*1950*/  ULDC.64 UR4, c[0x0][0x270] ;  /* 0x00009c0000047ab9 */ /* 0x000fe20000000a00 */
[----:B------:R-:W-:Y:S01]  /*1960*/  SGXT R10, R10, 0x1 ;  /* 0x000000010a0a781a */ /* 0x000fe20000000200 */
[----:B------:R-:W-:Y:S01]  /*1970*/  UIMAD UR4, UR44, UR4, URZ ;  /* 0x000000042c0472a4 */ /* 0x000fe2000f8e023f */
[----:B------:R-:W-:Y:S02]  /*1980*/  SGXT R12, R12, 0x1 ;  /* 0x000000010c0c781a */ /* 0x000fe40000000200 */
[----:B--2---:R-:W-:Y:S01]  /*1990*/  SHF.R.U32.HI R13, RZ, 0x1, R7 ;  /* 0x00000001ff0d7819 */ /* 0x004fe20000011607 */
[----:B------:R-:W-:Y:S01]  /*19a0*/  USHF.L.U32 UR6, UR4, 0x1, URZ ;  /* 0x0000000104067899 */ /* 0x000fe2000800063f */
[----:B------:R-:W-:Y:S02]  /*19b0*/  LOP3.LUT R15, R8, 0x380, R11, 0xf8, !PT ;  /* 0x00000380080f7812 */ /* 0x000fe400078ef80b */
[----:B------:R-:W-:-:S02]  /*19c0*/  LOP3.LUT R10, R13, 0x840, R10, 0x78, !PT ;  /* 0x000008400d0a7812 */ /* 0x000fc400078e780a */
[----:B------:R-:W-:Y:S01]  /*19d0*/  LOP3.LUT R15, R15, 0x1008, R12, 0xf8, !PT ;  /* 0x000010080f0f7812 */ /* 0x000fe200078ef80c */
[----:B------:R-:W-:Y:S01]  /*19e0*/  FMUL R12, R31, 0.25 ;  /* 0x3e8000001f0c7820 */ /* 0x000fe20000400000 */
[----:B------:R-:W-:Y:S02]  /*19f0*/  FSETP.GT.AND P1, PT, |R23|, 8.50705917302346158658e+37, PT ;  /* 0x7e8000001700780b */ /* 0x000fe40003f24200 */
[----:B------:R-:W-:Y:S01]  /*1a00*/  LOP3.LUT R40, R15, R10, RZ, 0xfc, !PT ;  /* 0x0000000a0f287212 */ /* 0x000fe200078efcff */
[----:B------:R-:W-:Y:S01]  /*1a10*/  FMUL R10, R35, 0.25 ;  /* 0x3e800000230a7820 */ /* 0x000fe20000400000 */
[----:B------:R-:W-:Y:S02]  /*1a20*/  LOP3.LUT R11, R11, 0x38, RZ, 0xc0, !PT ;  /* 0x000000380b0b7812 */ /* 0x000fe400078ec0ff */
[----:B------:R-:W-:Y:S02]  /*1a30*/  LOP3.LUT R8, R5, 0xc0, RZ, 0xc0, !PT ;  /* 0x000000c005087812 */ /* 0x000fe400078ec0ff */
[----:B------:R-:W-:-:S02]  /*1a40*/  SHF.R.S32.HI R6, RZ, 0x4, R2 ;  /* 0x00000004ff067819 */ /* 0x000fc40000011402 */
[----:B------:R-:W-:Y:S01]  /*1a50*/  FSEL R35, R10, R35, P1 ;  /* 0x000000230a237208 */ /* 0x000fe20000800000 */
[----:B------:R-:W-:Y:S01]  /*1a60*/  FMUL R10, R27, 0.25 ;  /* 0x3e8000001b0a7820 */ /* 0x000fe20000400000 */
[----:B------:R-:W-:Y:S01]  /*1a70*/  IADD3 R8, R8, UR45, R11 ;  /* 0x0000002d08087c10 */ /* 0x000fe2000fffe00b */
[----:B------:R-:W-:Y:S01]  /*1a80*/  FMUL R11, R26, 0.25 ;  /* 0x3e8000001a0b7820 */ /* 0x000fe20000400000 */
[----:B------:R-:W-:Y:S02]  /*1a90*/  LOP3.LUT R5, R2, 0x8, RZ, 0xc0, !PT ;  /* 0x0000000802057812 */ /* 0x000fe400078ec0ff */
[----:B------:R-:W-:Y:S02]  /*1aa0*/  SGXT R6, R6, 0x1 ;  /* 0x000000010606781a */ /* 0x000fe40000000200 */
[----:B------:R-:W-:Y:S01]  /*1ab0*/  LEA.HI R5, R5, R8, RZ, 0x1f ;  /* 0x0000000805057211 */ /* 0x000fe200078ff8ff */
[----:B------:R-:W-:Y:S01]  /*1ac0*/  FMUL R8, R39, 0.25 ;  /* 0x3e80000027087820 */ /* 0x000fe20000400000 */
[----:B------:R-:W-:Y:S01]  /*1ad0*/  FSEL R27, R10, R27, P1 ;  /* 0x0000001b0a1b7208 */ /* 0x000fe20000800000 */
[----:B------:R-:W-:Y:S01]  /*1ae0*/  FMUL R10, R33, 0.25 ;  /* 0x3e800000210a7820 */ /* 0x000fe20000400000 */
[----:B------:R-:W-:Y:S01]  /*1af0*/  LOP3.LUT R6, R9, 0x840, R6, 0x78, !PT ;  /* 0x0000084009067812 */ /* 0x000fe200078e7806 */
[----:B------:R-:W-:Y:S01]  /*1b00*/  FMUL R9, R34, 0.25 ;  /* 0x3e80000022097820 */ /* 0x000fe20000400000 */
[----:B------:R-:W-:-:S02]  /*1b10*/  FSETP.GT.AND P2, PT, |R48|, 8.50705917302346158658e+37, PT ;  /* 0x7e8000003000780b */ /* 0x000fc40003f44200 */
[----:B------:R-:W-:Y:S01]  /*1b20*/  FSETP.GEU.AND P5, PT, |R23|, 1.175494350822287508e-38, PT ;  /* 0x008000001700780b */ /* 0x000fe20003fae200 */
[----:B------:R-:W-:Y:S01]  /*1b30*/  IMAD R6, R7, 0x8, R6 ;  /* 0x0000000807067824 */ /* 0x000fe200078e0206 */
[----:B------:R-:W-:Y:S01]  /*1b40*/  FSEL R39, R8, R39, P1 ;  /* 0x0000002708277208 */ /* 0x000fe20000800000 */
[----:B------:R-:W-:Y:S01]  /*1b50*/  FMUL R8, R37, 0.25 ;  /* 0x3e80000025087820 */ /* 0x000fe20000400000 */
[----:B------:R-:W-:Y:S01]  /*1b60*/  FSEL R14, R10, R33, P2 ;  /* 0x000000210a0e7208 */ /* 0x000fe20001000000 */
[C---:B------:R-:W-:Y:S01]  /*1b70*/  FMUL R10, R23.reuse, 8388608 ;  /* 0x4b000000170a7820 */ /* 0x040fe20000400000 */
[----:B------:R-:W-:Y:S01]  /*1b80*/  FMUL R7, R38, 0.25 ;  /* 0x3e80000026077820 */ /* 0x000fe20000400000 */
[----:B------:R-:W-:Y:S02]  /*1b90*/  FSETP.GEU.AND P4, PT, R23, 1.175494350822287508e-38, PT ;  /* 0x008000001700780b */ /* 0x000fe40003f8e000 */
[----:B------:R-:W-:Y:S02]  /*1ba0*/  FSETP.GEU.AND P6, PT, |R48|, 1.175494350822287508e-38, PT ;  /* 0x008000003000780b */ /* 0x000fe40003fce200 */
[----:B------:R-:W-:-:S02]  /*1bb0*/  FSEL R31, R12, R31, P1 ;  /* 0x0000001f0c1f7208 */ /* 0x000fc40000800000 */
[----:B------:R-:W-:Y:S01]  /*1bc0*/  FSEL R12, R8, R37, P2 ;  /* 0x00000025080c7208 */ /* 0x000fe20001000000 */
[----:B------:R-:W-:Y:S01]  /*1bd0*/  FMUL R8, R48, 8388608 ;  /* 0x4b00000030087820 */ /* 0x000fe20000400000 */
[----:B------:R-:W-:Y:S01]  /*1be0*/  FSEL R10, R10, R23, !P4 ;  /* 0x000000170a0a7208 */ /* 0x000fe20006000000 */
[----:B------:R-:W-:Y:S01]  /*1bf0*/  @P1 FMUL R23, R23, 0.25 ;  /* 0x3e80000017171820 */ /* 0x000fe20000400000 */
[----:B------:R-:W-:Y:S01]  /*1c00*/  FSEL R38, R7, R38, P1 ;  /* 0x0000002607267208 */ /* 0x000fe20000800000 */
[----:B------:R-:W-:Y:S01]  /*1c10*/  FMUL R7, R36, 0.25 ;  /* 0x3e80000024077820 */ /* 0x000fe20000400000 */
[----:B------:R-:W-:Y:S01]  /*1c20*/  FSETP.GEU.AND P3, PT, R48, 1.175494350822287508e-38, PT ;  /* 0x008000003000780b */ /* 0x000fe20003f6e000 */
[----:B------:R-:W-:Y:S01]  /*1c30*/  @!P5 FMUL R23, R23, 16777216 ;  /* 0x4b8000001717d820 */ /* 0x000fe20000400000 */
[----:B------:R-:W-:Y:S01]  /*1c40*/  FSEL R34, R9, R34, P1 ;  /* 0x0000002209227208 */ /* 0x000fe20000800000 */
[----:B------:R-:W-:Y:S01]  /*1c50*/  FMUL R9, R30, 0.25 ;  /* 0x3e8000001e097820 */ /* 0x000fe20000400000 */
[----:B------:R-:W-:Y:S01]  /*1c60*/  FSEL R8, R8, R48, !P3 ;  /* 0x0000003008087208 */ /* 0x000fe20005800000 */
[----:B------:R-:W-:Y:S01]  /*1c70*/  @P2 FMUL R48, R48, 0.25 ;  /* 0x3e80000030302820 */ /* 0x000fe20000400000 */
[----:B------:R-:W-:Y:S01]  /*1c80*/  FSEL R36, R7, R36, P2 ;  /* 0x0000002407247208 */ /* 0x000fe20001000000 */
[----:B------:R-:W-:Y:S01]  /*1c90*/  FMUL R7, R32, 0.25 ;  /* 0x3e80000020077820 */ /* 0x000fe20000400000 */
[----:B------:R-:W1:Y:S01]  /*1ca0*/  MUFU.RCP R23, R23 ;  /* 0x0000001700177308 */ /* 0x000e620000001000 */
[----:B------:R-:W-:Y:S01]  /*1cb0*/  @!P6 FMUL R48, R48, 16777216 ;  /* 0x4b8000003030e820 */ /* 0x000fe20000400000 */
[----:B------:R-:W-:Y:S01]  /*1cc0*/  FSEL R16, R16, R29, P2 ;  /* 0x0000001d10107208 */ /* 0x000fe20001000000 */
[----:B------:R-:W-:Y:S01]  /*1cd0*/  @!P5 FMUL R27, R27, 16777216 ;  /* 0x4b8000001b1bd820 */ /* 0x000fe20000400000 */
[----:B------:R-:W-:Y:S01]  /*1ce0*/  FSEL R32, R7, R32, P2 ;  /* 0x0000002007207208 */ /* 0x000fe20001000000 */
[----:B------:R-:W-:Y:S01]  /*1cf0*/  @!P6 FMUL R12, R12, 16777216 ;  /* 0x4b8000000c0ce820 */ /* 0x000fe20000400000 */
[----:B------:R-:W-:Y:S01]  /*1d00*/  FSEL R18, R18, R25, P2 ;  /* 0x0000001912127208 */ /* 0x000fe20001000000 */
[----:B------:R-:W-:Y:S01]  /*1d10*/  @!P6 FMUL R16, R16, 16777216 ;  /* 0x4b8000001010e820 */ /* 0x000fe20000400000 */
[----:B------:R-:W2:Y:S01]  /*1d20*/  MUFU.RCP R7, R48 ;  /* 0x0000003000077308 */ /* 0x000ea20000001000 */
[----:B------:R-:W-:Y:S01]  /*1d30*/  FSEL R30, R9, R30, P1 ;  /* 0x0000001e091e7208 */ /* 0x000fe20000800000 */
[----:B------:R-:W-:Y:S01]  /*1d40*/  FMUL R9, R28, 0.25 ;  /* 0x3e8000001c097820 */ /* 0x000fe20000400000 */
[----:B------:R-:W-:Y:S01]  /*1d50*/  @!P6 FMUL R18, R18, 16777216 ;  /* 0x4b8000001212e820 */ /* 0x000fe20000400000 */
[----:B------:R-:W-:-:S02]  /*1d60*/  VIADD R25, R8, 0xc0cafb0d ;  /* 0xc0cafb0d08197836 */ /* 0x000fc40000000000 */
[----:B------:R-:W-:Y:S01]  /*1d70*/  @!P6 FMUL R14, R14, 16777216 ;  /* 0x4b8000000e0ee820 */ /* 0x000fe20000400000 */
[----:B------:R-:W-:Y:S01]  /*1d80*/  FSEL R26, R11, R26, P1 ;  /* 0x0000001a0b1a7208 */ /* 0x000fe20000800000 */
[----:B------:R-:W-:Y:S01]  /*1d90*/  FMUL R11, R24, 0.25 ;  /* 0x3e800000180b7820 */ /* 0x000fe20000400000 */
[----:B------:R-:W-:Y:S01]  /*1da0*/  FSEL R28, R9, R28, P2 ;  /* 0x0000001c091c7208 */ /* 0x000fe20001000000 */
[----:B-1----:R-:W-:Y:S01]  /*1db0*/  FMUL R20, R23, R27 ;  /* 0x0000001b17147220 */ /* 0x002fe20000400000 */
[----:B------:R-:W-:Y:S01]  /*1dc0*/  IADD3 R27, R10, -0x3f3504f3, RZ ;  /* 0xc0cafb0d0a1b7810 */ /* 0x000fe20007ffe0ff */
[----:B------:R-:W-:Y:S01]  /*1dd0*/  @!P6 FMUL R32, R32, 16777216 ;  /* 0x4b8000002020e820 */ /* 0x000fe20000400000 */
[----:B------:R-:W-:Y:S01]  /*1de0*/  LOP3.LUT R25, R25, 0xff800000, RZ, 0xc0, !PT ;  /* 0xff80000019197812 */ /* 0x000fe200078ec0ff */
[----:B------:R-:W-:Y:S01]  /*1df0*/  @!P6 FMUL R36, R36, 16777216 ;  /* 0x4b8000002424e820 */ /* 0x000fe20000400000 */
[----:B------:R-:W-:Y:S01]  /*1e00*/  LOP3.LUT R27, R27, 0xff800000, RZ, 0xc0, !PT ;  /* 0xff8000001b1b7812 */ /* 0x000fe200078ec0ff */
[----:B------:R-:W-:Y:S01]  /*1e10*/  @!P6 FMUL R28, R28, 16777216 ;  /* 0x4b8000001c1ce820 */ /* 0x000fe20000400000 */
[----:B------:R-:W-:Y:S01]  /*1e20*/  FSEL R24, R11, R24, P2 ;  /* 0x000000180b187208 */ /* 0x000fe20001000000 */
[C---:B--2---:R-:W-:Y:S01]  /*1e30*/  FMUL R16, R7.reuse, R16 ;  /* 0x0000001007107220 */ /* 0x044fe20000400000 */
[C---:B------:R-:W-:Y:S01]  /*1e40*/  FMUL R17, R7.reuse, R18 ;  /* 0x0000001207117220 */ /* 0x040fe20000400000 */
[C---:B------:R-:W-:Y:S01]  /*1e50*/  FMUL R9, R7.reuse, R12 ;  /* 0x0000000c07097220 */ /* 0x040fe20000400000 */
[C---:B------:R-:W-:Y:S01]  /*1e60*/  FMUL R14, R7.reuse, R14 ;  /* 0x0000000e070e7220 */ /* 0x040fe20000400000 */
[----:B------:R-:W-:Y:S01]  /*1e70*/  FMUL R13, R7, R32 ;  /* 0x00000020070d7220 */ /* 0x000fe20000400000 */
[----:B------:R-:W1:Y:S01]  /*1e80*/  LDC R12, c[0x0][0x278] ;  /* 0x00009e00ff0c7b82 */ /* 0x000e620000000800 */
[----:B------:R-:W-:Y:S01]  /*1e90*/  F2FP.BF16.F32.PACK_AB R32, R16, R17 ;  /* 0x000000111020723e */ /* 0x000fe200000010ff */
[----:B------:R-:W-:Y:S01]  /*1ea0*/  IMAD.IADD R16, R8, 0x1, -R25 ;  /* 0x0000000108107824 */ /* 0x000fe200078e0a19 */
[----:B------:R-:W-:Y:S01]  /*1eb0*/  F2FP.BF16.F32.PACK_AB R33, R9, R14 ;  /* 0x0000000e0921723e */ /* 0x000fe200000010ff */
[----:B------:R-:W-:-:S02]  /*1ec0*/  IMAD.IADD R14, R10, 0x1, -R27 ;  /* 0x000000010a0e7824 */ /* 0x000fc400078e0a1b */
[C---:B------:R-:W-:Y:S01]  /*1ed0*/  FMUL R36, R7.reuse, R36 ;  /* 0x0000002407247220 */ /* 0x040fe20000400000 */
[----:B------:R-:W-:Y:S01]  /*1ee0*/  @!P6 FMUL R24, R24, 16777216 ;  /* 0x4b8000001818e820 */ /* 0x000fe20000400000 */
[----:B------:R-:W-:Y:S02]  /*1ef0*/  IMAD.MOV.U32 R17, RZ, RZ, 0x3dc6b27f ;  /* 0x3dc6b27fff117424 */ /* 0x000fe400078e00ff */
[----:B------:R-:W-:Y:S01]  /*1f00*/  FADD R16, R16, -1 ;  /* 0xbf80000010107421 */ /* 0x000fe20000000000 */
[----:B------:R-:W-:Y:S01]  /*1f10*/  FADD R14, R14, -1 ;  /* 0xbf8000000e0e7421 */ /* 0x000fe20000000000 */
[C---:B------:R-:W-:Y:S01]  /*1f20*/  FMUL R28, R7.reuse, R28 ;  /* 0x0000001c071c7220 */ /* 0x040fe20000400000 */
[----:B------:R-:W-:Y:S01]  /*1f30*/  FMUL R19, R7, R24 ;  /* 0x0000001807137220 */ /* 0x000fe20000400000 */
[----:B------:R-:W-:Y:S01]  /*1f40*/  F2FP.BF16.F32.PACK_AB R29, R36, R13 ;  /* 0x0000000d241d723e */ /* 0x000fe200000010ff */
[-C--:B------:R-:W-:Y:S01]  /*1f50*/  FFMA.FTZ R13, R16, R17.reuse, -0.16845393180847167969 ;  /* 0xbe2c7f30100d7423 */ /* 0x080fe20000010011 */
[----:B------:R-:W-:Y:S01]  /*1f60*/  FFMA.FTZ R17, R14, R17, -0.16845393180847167969 ;  /* 0xbe2c7f300e117423 */ /* 0x000fe20000010011 */
[----:B------:R-:W-:Y:S01]  /*1f70*/  @!P5 FMUL R31, R31, 16777216 ;  /* 0x4b8000001f1fd820 */ /* 0x000fe20000400000 */
[----:B------:R-:W-:Y:S01]  /*1f80*/  F2FP.BF16.F32.PACK_AB R28, R28, R19 ;  /* 0x000000131c1c723e */ /* 0x000fe200000010ff */
[----:B------:R-:W-:Y:S01]  /*1f90*/  @!P5 FMUL R30, R30, 16777216 ;  /* 0x4b8000001e1ed820 */ /* 0x000fe20000400000 */
[----:B------:R-:W-:Y:S01]  /*1fa0*/  FFMA.FTZ R19, R14, R17, 0.1716887056827545166 ;  /* 0x3e2fcf2a0e137423 */ /* 0x000fe20000010011 */
[----:B------:R-:W-:Y:S01]  /*1fb0*/  @!P5 FMUL R26, R26, 16777216 ;  /* 0x4b8000001a1ad820 */ /* 0x000fe20000400000 */
[----:B------:R-:W-:Y:S01]  /*1fc0*/  SHF.R.U32.HI R9, RZ, 0x6, R2 ;  /* 0x00000006ff097819 */ /* 0x000fe20000011602 */
[----:B------:R-:W-:Y:S01]  /*1fd0*/  @!P5 FMUL R39, R39, 16777216 ;  /* 0x4b8000002727d820 */ /* 0x000fe20000400000 */
[----:B------:R-:W-:Y:S01]  /*1fe0*/  FFMA.FTZ R21, R14, R19, -0.17900948226451873779 ;  /* 0xbe374e430e157423 */ /* 0x000fe20000010013 */
[----:B------:R-:W-:Y:S01]  /*1ff0*/  @!P5 FMUL R38, R38, 16777216 ;  /* 0x4b8000002626d820 */ /* 0x000fe20000400000 */
[----:B------:R-:W-:Y:S01]  /*2000*/  @!P5 FMUL R35, R35, 16777216 ;  /* 0x4b8000002323d820 */ /* 0x000fe20000400000 */
[----:B------:R-:W-:Y:S01]  /*2010*/  @!P5 FMUL R34, R34, 16777216 ;  /* 0x4b8000002222d820 */ /* 0x000fe20000400000 */
[C---:B------:R-:W-:Y:S01]  /*2020*/  FMUL R31, R23.reuse, R31 ;  /* 0x0000001f171f7220 */ /* 0x040fe20000400000 */
[C---:B------:R-:W-:Y:S01]  /*2030*/  FMUL R22, R23.reuse, R30 ;  /* 0x0000001e17167220 */ /* 0x040fe20000400000 */
[----:B------:R-:W-:Y:S01]  /*2040*/  FMUL R15, R23, R26 ;  /* 0x0000001a170f7220 */ /* 0x000fe20000400000 */
[----:B------:R2:W-:Y:S01]  /*2050*/  STS.64 [R6+UR45], R28 ;  /* 0x0000001c06007988 */ /* 0x0005e20008000a2d */
[----:B------:R-:W-:Y:S01]  /*2060*/  SGXT.U32 R9, R9, 0x2 ;  /* 0x000000020909781a */ /* 0x000fe20000000000 */
[C---:B------:R-:W-:Y:S01]  /*2070*/  FMUL R7, R23.reuse, R39 ;  /* 0x0000002717077220 */ /* 0x040fe20000400000 */
[C---:B------:R-:W-:Y:S01]  /*2080*/  FMUL R38, R23.reuse, R38 ;  /* 0x0000002617267220 */ /* 0x040fe20000400000 */
[C---:B------:R-:W-:Y:S01]  /*2090*/  FMUL R18, R23.reuse, R35 ;  /* 0x0000002317127220 */ /* 0x040fe20000400000 */
[----:B------:R-:W-:Y:S01]  /*20a0*/  FMUL R11, R23, R34 ;  /* 0x00000022170b7220 */ /* 0x000fe20000400000 */
[----:B------:R3:W-:Y:S01]  /*20b0*/  STS.64 [R6+UR45+0x200], R32 ;  /* 0x0002002006007988 */ /* 0x0007e20008000a2d */
[----:B------:R-:W-:Y:S01]  /*20c0*/  LOP3.LUT R24, R6, 0x8, RZ, 0x3c, !PT ;  /* 0x0000000806187812 */ /* 0x000fe200078e3cff */
[----:B-1----:R-:W-:Y:S01]  /*20d0*/  IMAD R9, R9, R12, RZ ;  /* 0x0000000c09097224 */ /* 0x002fe200078e02ff */
[----:B------:R-:W-:Y:S01]  /*20e0*/  F2FP.BF16.F32.PACK_AB R22, R22, R15 ;  /* 0x0000000f1616723e */ /* 0x000fe200000010ff */
[----:B------:R-:W-:Y:S01]  /*20f0*/  FFMA.FTZ R15, R16, R13, 0.1716887056827545166 ;  /* 0x3e2fcf2a100f7423 */ /* 0x000fe2000001000d */
[----:B------:R-:W-:Y:S01]  /*2100*/  F2FP.BF16.F32.PACK_AB R23, R38, R11 ;  /* 0x0000000b2617723e */ /* 0x000fe200000010ff */
[----:B--2---:R-:W-:Y:S01]  /*2110*/  FFMA.FTZ R29, R14, R21, 0.20512372255325317383 ;  /* 0x3e520bf40e1d7423 */ /* 0x004fe20000010015 */
[----:B------:R-:W-:Y:S01]  /*2120*/  F2FP.BF16.F32.PACK_AB R7, R7, R18 ;  /* 0x000000120707723e */ /* 0x000fe200000010ff */
[----:B------:R-:W-:-:S02]  /*2130*/  IMAD R11, R12, 0x4, R9 ;  /* 0x000000040c0b7824 */ /* 0x000fc400078e0209 */
[----:B------:R-:W-:Y:S01]  /*2140*/  FFMA.FTZ R17, R16, R15, -0.17900948226451873779 ;  /* 0xbe374e4310117423 */ /* 0x000fe2000001000f */
[----:B------:R1:W-:Y:S01]  /*2150*/  STS.64 [R24+UR45+0x1000], R22 ;  /* 0x0010001618007988 */ /* 0x0003e20008000a2d */
[----:B------:R-:W-:Y:S01]  /*2160*/  FSEL R18, RZ, -23, P3 ;  /* 0xc1b80000ff127808 */ /* 0x000fe20001800000 */
[----:B------:R-:W-:Y:S01]  /*2170*/  IMAD.SHL.U32 R2, R2, 0x2, RZ ;  /* 0x0000000202027824 */ /* 0x000fe200078e00ff */
[----:B---3--:R-:W-:Y:S01]  /*2180*/  F2FP.BF16.F32.PACK_AB R6, R31, R20 ;  /* 0x000000141f06723e */ /* 0x008fe200000010ff */
[----:B------:R-:W-:Y:S01]  /*2190*/  FFMA.FTZ R31, R14, R29, -0.24046532809734344482 ;  /* 0xbe763c8b0e1f7423 */ /* 0x000fe2000001001d */
[----:B------:R-:W-:Y:S01]  /*21a0*/  LEA R13, R12, R11, 0x2 ;  /* 0x0000000b0c0d7211 */ /* 0x000fe200078e10ff */
[----:B------:R-:W-:Y:S01]  /*21b0*/  FFMA.FTZ R19, R16, R17, 0.20512372255325317383 ;  /* 0x3e520bf410137423 */ /* 0x000fe20000010011 */
[----:B------:R-:W-:Y:S01]  /*21c0*/  FSEL R20, RZ, -23, P4 ;  /* 0xc1b80000ff147808 */ /* 0x000fe20002000000 */
[----:B------:R-:W-:Y:S01]  /*21d0*/  FFMA.FTZ R31, R14, R31, 0.28857114911079406738 ;  /* 0x3e93bf990e1f7423 */ /* 0x000fe2000001001f */
[----:B------:R-:W-:Y:S01]  /*21e0*/  STS.64 [R24+UR45+0x1200], R6 ;  /* 0x0012000618007988 */ /* 0x000fe20008000a2d */
[----:B------:R-:W-:Y:S01]  /*21f0*/  FFMA.FTZ R21, R16, R19, -0.24046532809734344482 ;  /* 0xbe763c8b10157423 */ /* 0x000fe20000010013 */
[----:B------:R-:W-:-:S02]  /*2200*/  IMAD R15, R12, 0x4, R13 ;  /* 0x000000040c0f7824 */ /* 0x000fc400078e020d */
[----:B------:R-:W-:Y:S01]  /*2210*/  FFMA.FTZ R31, R14, R31, -0.36067417263984680176 ;  /* 0xbeb8aa490e1f7423 */ /* 0x000fe2000001001f */
[----:B------:R-:W-:Y:S01]  /*2220*/  BAR.SYNC.DEFER_BLOCKING 0x0 ;  /* 0x0000000000007b1d */ /* 0x000fe20000010000 */
[----:B------:R-:W-:Y:S01]  /*2230*/  FFMA.FTZ R29, R16, R21, 0.28857114911079406738 ;  /* 0x3e93bf99101d7423 */ /* 0x000fe20000010015 */
[----:B------:R-:W-:Y:S02]  /*2240*/  IMAD R17, R12, 0x4, R15 ;  /* 0x000000040c117824 */ /* 0x000fe400078e020f */
[----:B------:R-:W-:Y:S01]  /*2250*/  FFMA.FTZ R31, R14, R31, 0.48089820146560668945 ;  /* 0x3ef6384a0e1f7423 */ /* 0x000fe2000001001f */
[----:B-1----:R-:W-:Y:S01]  /*2260*/  I2FP.F32.S32 R23, R27 ;  /* 0x0000001b00177245 */ /* 0x002fe20000201400 */
[----:B------:R-:W-:Y:S01]  /*2270*/  FFMA.FTZ R29, R16, R29, -0.36067417263984680176 ;  /* 0xbeb8aa49101d7423 */ /* 0x000fe2000001001d */
[----:B------:R-:W-:Y:S02]  /*2280*/  IMAD R19, R12, 0x4, R17 ;  /* 0x000000040c137824 */ /* 0x000fe400078e0211 */
[----:B------:R-:W-:Y:S01]  /*2290*/  FFMA.FTZ R31, R14, R31, -0.72134751081466674805 ;  /* 0xbf38aa3b0e1f7423 */ /* 0x000fe2000001001f */
[----:B------:R-:W-:Y:S01]  /*22a0*/  I2FP.F32.S32 R25, R25 ;  /* 0x0000001900197245 */ /* 0x000fe20000201400 */
[----:B------:R-:W-:Y:S01]  /*22b0*/  FFMA.FTZ R20, R23, 1.1920928955078125e-07, R20 ;  /* 0x3400000017147823 */ /* 0x000fe20000010014 */
[----:B------:R-:W-:Y:S01]  /*22c0*/  FFMA.FTZ R29, R16, R29, 0.48089820146560668945 ;  /* 0x3ef6384a101d7423 */ /* 0x000fe2000001001d */
[----:B------:R-:W-:Y:S01]  /*22d0*/  FMUL R31, R14, R31 ;  /* 0x0000001f0e1f7220 */ /* 0x000fe20000400000 */
[----:B------:R-:W-:Y:S01]  /*22e0*/  IMAD R21, R12, 0x4, R19 ;  /* 0x000000040c157824 */ /* 0x000fe200078e0213 */
[----:B------:R-:W-:Y:S01]  /*22f0*/  ISETP.GE.U32.AND P1, PT, R8, 0x7f800000, PT ;  /* 0x7f8000000800780c */ /* 0x000fe20003f26070 */
[----:B------:R-:W-:Y:S01]  /*2300*/  FFMA.FTZ R29, R16, R29, -0.72134751081466674805 ;  /* 0xbf38aa3b101d7423 */ /* 0x000fe2000001001d */
[----:B------:R-:W-:Y:S01]  /*2310*/  FMUL R23, R14, R31 ;  /* 0x0000001f0e177220 */ /* 0x000fe20000400000 */
[----:B------:R-:W-:Y:S01]  /*2320*/  FFMA.FTZ R18, R25, 1.1920928955078125e-07, R18 ;  /* 0x3400000019127823 */ /* 0x000fe20000010012 */
[----:B------:R-:W-:Y:S01]  /*2330*/  LEA R47, R12, R21, 0x2 ;  /* 0x000000150c2f7211 */ /* 0x000fe200078e10ff */
[----:B------:R-:W-:Y:S01]  /*2340*/  FMUL R29, R16, R29 ;  /* 0x0000001d101d7220 */ /* 0x000fe20000400000 */
[----:B------:R-:W-:Y:S01]  /*2350*/  FFMA.FTZ R23, R14, 1.4426950216293334961, R23 ;  /* 0x3fb8aa3b0e177823 */ /* 0x000fe20000010017 */
[----:B------:R-:W-:Y:S01]  /*2360*/  IMAD R14, R0, UR5, RZ ;  /* 0x00000005000e7c24 */ /* 0x000fe2000f8e02ff */
[----:B------:R-:W-:Y:S01]  /*2370*/  UIMAD.WIDE UR4, UR4, 0x2, URZ ;  /* 0x00000002040478a5 */ /* 0x000fe2000f8e023f */
[----:B------:R-:W-:-:S02]  /*2380*/  IMAD R27, R12, 0x4, R47 ;  /* 0x000000040c1b7824 */ /* 0x000fc400078e022f */
[----:B------:R-:W-:Y:S01]  /*2390*/  FMUL R29, R16, R29 ;  /* 0x0000001d101d7220 */ /* 0x000fe20000400000 */
[----:B------:R-:W1:Y:S01]  /*23a0*/  LDS.64 R6, [R40+UR45] ;  /* 0x0000002d28067984 */ /* 0x000e620008000a00 */
[C---:B------:R-:W-:Y:S01]  /*23b0*/  SHF.L.U32 R25, R14.reuse, 0x1, RZ ;  /* 0x000000010e197819 */ /* 0x040fe200000006ff */
[----:B------:R-:W-:Y:S01]  /*23c0*/  IMAD.HI R46, R14, 0x2, RZ ;  /* 0x000000020e2e7827 */ /* 0x000fe200078e02ff */
[----:B------:R-:W-:-:S03]  /*23d0*/  ISETP.GE.U32.AND P3, PT, R10, 0x7f800000, PT ;  /* 0x7f8000000a00780c */ /* 0x000fc60003f66070 */
[----:B------:R-:W-:Y:S01]  /*23e0*/  FFMA.FTZ R29, R16, 1.4426950216293334961, R29 ;  /* 0x3fb8aa3b101d7823 */ /* 0x000fe2000001001d */
[----:B0-----:R-:W-:Y:S01]  /*23f0*/  IADD3 R42, P2, P4, R25, UR6, R42 ;  /* 0x00000006192a7c10 */ /* 0x001fe2000fc5e02a */
[----:B------:R-:W-:Y:S02]  /*2400*/  IMAD R31, R12, 0x4, R27 ;  /* 0x000000040c1f7824 */ /* 0x000fe400078e021b */
[----:B------:R-:W-:Y:S01]  /*2410*/  FADD R45, R20, R23 ;  /* 0x00000017142d7221 */ /* 0x000fe20000000000 */
[----:B------:R-:W-:Y:S01]  /*2420*/  @P1 IMAD.MOV.U32 R23, RZ, RZ, 0x7f800000 ;  /* 0x7f800000ff171424 */ /* 0x000fe200078e00ff */
[----:B------:R-:W-:Y:S01]  /*2430*/  IADD3.X R46, R46, UR5, R43, P2, P4 ;  /* 0x000000052e2e7c10 */ /* 0x000fe200097e842b */
[----:B------:R-:W-:Y:S01]  /*2440*/  IMAD R33, R12, 0x4, R31 ;  /* 0x000000040c217824 */ /* 0x000fe200078e021f */
[----:B------:R-:W-:Y:S01]  /*2450*/  LOP3.LUT R28, R40, 0x8, RZ, 0x3c, !PT ;  /* 0x00000008281c7812 */ /* 0x000fe200078e3cff */
[----:B------:R-:W-:Y:S01]  /*2460*/  FADD R44, R18, R29 ;  /* 0x0000001d122c7221 */ /* 0x000fe20000000000 */
[C---:B------:R-:W-:Y:S01]  /*2470*/  LEA R22, P4, R9.reuse, R42, 0x1 ;  /* 0x0000002a09167211 */ /* 0x040fe200078808ff */
[C---:B------:R-:W-:Y:S01]  /*2480*/  @P1 FFMA.FTZ R44, R8.reuse, R23, +INF ;  /* 0x7f800000082c1423 */ /* 0x040fe20000010017 */
[----:B------:R-:W-:Y:S01]  /*2490*/  FSETP.NEU.AND P2, PT, R8, RZ, PT ;  /* 0x000000ff0800720b */ /* 0x000fe20003f4d000 */
[C---:B------:R-:W-:Y:S01]  /*24a0*/  IMAD R35, R12.reuse, 0x4, R33 ;  /* 0x000000040c237824 */ /* 0x040fe200078e0221 */
[----:B------:R-:W-:Y:S01]  /*24b0*/  LEA.HI.X.SX32 R23, R9, R46, 0x1, P4 ;  /* 0x0000002e09177211 */ /* 0x000fe200020f0eff */
[----:B------:R-:W-:Y:S01]  /*24c0*/  @P3 IMAD.MOV.U32 R25, RZ, RZ, 0x7f800000 ;  /* 0x7f800000ff193424 */ /* 0x000fe200078e00ff */
[----:B------:R-:W0:Y:S01]  /*24d0*/  LDS.64 R8, [R28+UR45] ;  /* 0x0000002d1c087984 */ /* 0x000e220008000a00 */
[----:B------:R-:W-:Y:S01]  /*24e0*/  IMAD R37, R12, 0x4, R35 ;  /* 0x000000040c257824 */ /* 0x000fe200078e0223 */
[C---:B------:R-:W-:Y:S01]  /*24f0*/  FSETP.NEU.AND P1, PT, R10.reuse, RZ, PT ;  /* 0x000000ff0a00720b */ /* 0x040fe20003f2d000 */
[----:B------:R-:W-:Y:S01]  /*2500*/  @P3 FFMA.FTZ R45, R10, R25, +INF ;  /* 0x7f8000000a2d3423 */ /* 0x000fe20000010019 */
[----:B------:R-:W2:Y:S01]  /*2510*/  LDS.64 R28, [R28+UR45+0x400] ;  /* 0x0004002d1c1c7984 */ /* 0x000ea20008000a00 */
[C---:B------:R-:W-:Y:S01]  /*2520*/  IMAD R39, R12.reuse, 0x4, R37 ;  /* 0x000000040c277824 */ /* 0x040fe200078e0225 */
[-C--:B------:R-:W-:Y:S01]  /*2530*/  LEA R10, P3, R11, R42.reuse, 0x1 ;  /* 0x0000002a0b0a7211 */ /* 0x080fe200078608ff */
[----:B------:R-:W-:Y:S01]  /*2540*/  ULDC UR4, c[0x0][0x27c] ;  /* 0x00009f0000047ab9 */ /* 0x000fe20000000800 */
[----:B------:R-:W3:Y:S01]  /*2550*/  LDS.64 R24, [R40+UR45+0x400] ;  /* 0x0004002d28187984 */ /* 0x000ee20008000a00 */
[----:B------:R-:W-:Y:S01]  /*2560*/  LEA R14, P5, R15, R42, 0x1 ;  /* 0x0000002a0f0e7211 */ /* 0x000fe200078a08ff */
[----:B------:R-:W-:Y:S01]  /*2570*/  UIMAD UR4, UR44, UR4, URZ ;  /* 0x000000042c0472a4 */ /* 0x000fe2000f8e023f */
[----:B------:R-:W-:-:S02]  /*2580*/  LEA R41, R12, R39, 0x2 ;  /* 0x000000270c297211 */ /* 0x000fc400078e10ff */
[----:B------:R-:W-:Y:S01]  /*2590*/  LEA.HI.X.SX32 R11, R11, R46, 0x1, P3 ;  /* 0x0000002e0b0b7211 */ /* 0x000fe200018f0eff */
[----:B------:R-:W-:Y:S01]  /*25a0*/  USHF.L.U32 UR6, UR4, 0x2, URZ ;  /* 0x0000000204067899 */ /* 0x000fe2000800063f */
[-C--:B------:R-:W-:Y:S01]  /*25b0*/  LEA R16, P4, R17, R42.reuse, 0x1 ;  /* 0x0000002a11107211 */ /* 0x080fe200078808ff */
[----:B------:R-:W-:Y:S01]  /*25c0*/  IMAD R43, R12, 0x4, R41 ;  /* 0x000000040c2b7824 */ /* 0x000fe200078e0229 */
[-C--:B------:R-:W-:Y:S01]  /*25d0*/  LEA R12, P6, R13, R42.reuse, 0x1 ;  /* 0x0000002a0d0c7211 */ /* 0x080fe200078c08ff */
[----:B------:R-:W-:Y:S01]  /*25e0*/  UIMAD.WIDE UR4, UR4, 0x4, URZ ;  /* 0x00000004040478a5 */ /* 0x000fe2000f8e023f */
[----:B------:R-:W-:Y:S02]  /*25f0*/  LEA R18, P3, R19, R42, 0x1 ;  /* 0x0000002a13127211 */ /* 0x000fe400078608ff */
[----:B------:R-:W-:Y:S01]  /*2600*/  LEA.HI.X.SX32 R13, R13, R46, 0x1, P6 ;  /* 0x0000002e0d0d7211 */ /* 0x000fe200030f0eff */
[----:B-1----:R1:W-:Y:S01]  /*2610*/  STG.E.U16 desc[UR46][R22.64], R6 ;  /* 0x0000000616007986 */ /* 0x0023e2000c10152e */
[----:B------:R-:W-:-:S02]  /*2620*/  LEA R20, P6, R21, R42, 0x1 ;  /* 0x0000002a15147211 */ /* 0x000fc400078c08ff */
[-C--:B------:R-:W-:Y:S02]  /*2630*/  LEA.HI.X.SX32 R15, R15, R46.reuse, 0x1, P5 ;  /* 0x0000002e0f0f7211 */ /* 0x080fe400028f0eff */
[-C--:B------:R-:W-:Y:S02]  /*2640*/  LEA.HI.X.SX32 R17, R17, R46.reuse, 0x1, P4 ;  /* 0x0000002e11117211 */ /* 0x080fe400020f0eff */
[-C--:B------:R-:W-:Y:S02]  /*2650*/  LEA.HI.X.SX32 R19, R19, R46.reuse, 0x1, P3 ;  /* 0x0000002e13137211 */ /* 0x080fe400018f0eff */
[----:B------:R-:W-:Y:S02]  /*2660*/  LEA.HI.X.SX32 R21, R21, R46, 0x1, P6 ;  /* 0x0000002e15157211 */ /* 0x000fe400030f0eff */
[-C--:B------:R-:W-:Y:S02]  /*2670*/  LEA R26, P4, R27, R42.reuse, 0x1 ;  /* 0x0000002a1b1a7211 */ /* 0x080fe400078808ff */
[----:B-1----:R-:W-:-:S02]  /*2680*/  LEA R22, P5, R47, R42, 0x1 ;  /* 0x0000002a2f167211 */ /* 0x002fc400078a08ff */
[-C--:B------:R-:W-:Y:S02]  /*2690*/  LEA R30, P3, R31, R42.reuse, 0x1 ;  /* 0x0000002a1f1e7211 */ /* 0x080fe400078608ff */
[----:B------:R-:W-:Y:S01]  /*26a0*/  LEA R32, P6, R33, R42, 0x1 ;  /* 0x0000002a21207211 */ /* 0x000fe200078c08ff */
[----:B0-----:R0:W-:Y:S01]  /*26b0*/  STG.E.U16 desc[UR46][R10.64], R8 ;  /* 0x000000080a007986 */ /* 0x0011e2000c10152e */
[----:B------:R-:W-:Y:S02]  /*26c0*/  LEA.HI.X.SX32 R23, R47, R46, 0x1, P5 ;  /* 0x0000002e2f177211 */ /* 0x000fe400028f0eff */
[----:B------:R-:W-:Y:S02]  /*26d0*/  LEA R34, P5, R35, R42, 0x1 ;  /* 0x0000002a23227211 */ /* 0x000fe400078a08ff */
[-C--:B------:R-:W-:Y:S02]  /*26e0*/  LEA.HI.X.SX32 R27, R27, R46.reuse, 0x1, P4 ;  /* 0x0000002e1b1b7211 */ /* 0x080fe400020f0eff */
[----:B------:R-:W-:-:S02]  /*26f0*/  LEA.HI.X.SX32 R31, R31, R46, 0x1, P3 ;  /* 0x0000002e1f1f7211 */ /* 0x000fc400018f0eff */
[----:B------:R-:W-:Y:S02]  /*2700*/  LEA.HI.X.SX32 R33, R33, R46, 0x1, P6 ;  /* 0x0000002e21217211 */ /* 0x000fe400030f0eff */
[-C--:B------:R-:W-:Y:S01]  /*2710*/  LEA R36, P4, R37, R42.reuse, 0x1 ;  /* 0x0000002a25247211 */ /* 0x080fe200078808ff */
[----:B0-----:R-:W0:Y:S01]  /*2720*/  LDC.64 R10, c[0x0][0x230] ;  /* 0x00008c00ff0a7b82 */ /* 0x001e220000000a00 */
[-C--:B------:R-:W-:Y:S02]  /*2730*/  LEA R38, P3, R39, R42.reuse, 0x1 ;  /* 0x0000002a27267211 */ /* 0x080fe400078608ff */
[----:B------:R-:W-:Y:S02]  /*2740*/  LEA R40, P6, R41, R42, 0x1 ;  /* 0x0000002a29287211 */ /* 0x000fe400078c08ff */
[----:B------:R-:W-:Y:S02]  /*2750*/  LEA.HI.X.SX32 R35, R35, R46, 0x1, P5 ;  /* 0x0000002e23237211 */ /* 0x000fe400028f0eff */
[----:B------:R-:W-:-:S02]  /*2760*/  LEA R42, P5, R43, R42, 0x1 ;  /* 0x0000002a2b2a7211 */ /* 0x000fc400078a08ff */
[-C--:B------:R-:W-:Y:S02]  /*2770*/  LEA.HI.X.SX32 R37, R37, R46.reuse, 0x1, P4 ;  /* 0x0000002e25257211 */ /* 0x080fe400020f0eff */
[-C--:B------:R-:W-:Y:S02]  /*2780*/  LEA.HI.X.SX32 R39, R39, R46.reuse, 0x1, P3 ;  /* 0x0000002e27277211 */ /* 0x080fe400018f0eff */
[-C--:B------:R-:W-:Y:S02]  /*2790*/  LEA.HI.X.SX32 R41, R41, R46.reuse, 0x1, P6 ;  /* 0x0000002e29297211 */ /* 0x080fe400030f0eff */
[----:B------:R-:W-:Y:S02]  /*27a0*/  LEA.HI.X.SX32 R43, R43, R46, 0x1, P5 ;  /* 0x0000002e2b2b7211 */ /* 0x000fe400028f0eff */
[----:B------:R-:W-:Y:S02]  /*27b0*/  PRMT R6, R6, 0x7632, R6 ;  /* 0x0000763206067816 */ /* 0x000fe40000000006 */
[----:B------:R-:W-:-:S02]  /*27c0*/  PRMT R46, R8, 0x7632, R46 ;  /* 0x00007632082e7816 */ /* 0x000fc4000000002e */
[----:B--2---:R-:W-:Y:S01]  /*27d0*/  PRMT R8, R28, 0x7632, R8 ;  /* 0x000076321c087816 */ /* 0x004fe20000000008 */
[----:B------:R1:W-:Y:S04]  /*27e0*/  STG.E.U16 desc[UR46][R12.64], R6 ;  /* 0x000000060c007986 */ /* 0x0003e8000c10152e */
[----:B------:R2:W-:Y:S04]  /*27f0*/  STG.E.U16 desc[UR46][R14.64], R46 ;  /* 0x0000002e0e007986 */ /* 0x0005e8000c10152e */
[----:B------:R4:W-:Y:S01]  /*2800*/  STG.E.U16 desc[UR46][R16.64], R7 ;  /* 0x0000000710007986 */ /* 0x0009e2000c10152e */
[----:B-1----:R-:W-:-:S03]  /*2810*/  PRMT R13, R7, 0x7632, R13 ;  /* 0x00007632070d7816 */ /* 0x002fc6000000000d */
[----:B------:R1:W-:Y:S01]  /*2820*/  STG.E.U16 desc[UR46][R18.64], R9 ;  /* 0x0000000912007986 */ /* 0x0003e2000c10152e */
[----:B---3--:R-:W-:Y:S02]  /*2830*/  PRMT R12, R25, 0x7632, R12 ;  /* 0x00007632190c7816 */ /* 0x008fe4000000000c */
[----:B--2---:R-:W-:Y:S01]  /*2840*/  PRMT R15, R9, 0x7632, R15 ;  /* 0x00007632090f7816 */ /* 0x004fe2000000000f */
[----:B------:R2:W-:Y:S01]  /*2850*/  STG.E.U16 desc[UR46][R20.64], R13 ;  /* 0x0000000d14007986 */ /* 0x0005e2000c10152e */
[----:B------:R-:W-:Y:S02]  /*2860*/  FSEL R6, R45, -INF , P1 ;  /* 0xff8000002d067808 */ /* 0x000fe40000800000 */
[----:B----4-:R-:W-:Y:S01]  /*2870*/  PRMT R17, R24, 0x7632, R17 ;  /* 0x0000763218117816 */ /* 0x010fe20000000011 */
[----:B------:R-:W-:Y:S01]  /*2880*/  STG.E.U16 desc[UR46][R22.64], R15 ;  /* 0x0000000f16007986 */ /* 0x000fe2000c10152e */
[----:B------:R-:W-:-:S03]  /*2890*/  FSEL R7, R44, -INF , P2 ;  /* 0xff8000002c077808 */ /* 0x000fc60001000000 */
[----:B------:R-:W-:Y:S01]  /*28a0*/  STG.E.U16 desc[UR46][R26.64], R24 ;  /* 0x000000181a007986 */ /* 0x000fe2000c10152e */
[----:B-1----:R-:W-:Y:S01]  /*28b0*/  FFMA R9, R6, 0.69314718246459960938, R3 ;  /* 0x3f31721806097823 */ /* 0x002fe20000000003 */
[C---:B------:R-:W-:Y:S02]  /*28c0*/  IMAD.SHL.U32 R3, R0.reuse, 0x4, RZ ;  /* 0x0000000400037824 */ /* 0x040fe400078e00ff */
[----:B------:R-:W-:Y:S01]  /*28d0*/  STG.E.U16 desc[UR46][R30.64], R28 ;  /* 0x0000001c1e007986 */ /* 0x000fe2000c10152e */
[----:B--2---:R-:W-:Y:S01]  /*28e0*/  PRMT R21, R29, 0x7632, R21 ;  /* 0x000076321d157816 */ /* 0x004fe20000000015 */
[----:B------:R-:W-:Y:S02]  /*28f0*/  IMAD.HI R0, R0, 0x4, RZ ;  /* 0x0000000400007827 */ /* 0x000fe400078e02ff */
[----:B------:R-:W-:Y:S04]  /*2900*/  STG.E.U16 desc[UR46][R32.64], R17 ;  /* 0x0000001120007986 */ /* 0x000fe8000c10152e */
[----:B------:R1:W-:Y:S04]  /*2910*/  STG.E.U16 desc[UR46][R34.64], R8 ;  /* 0x0000000822007986 */ /* 0x0003e8000c10152e */
[----:B------:R2:W-:Y:S04]  /*2920*/  STG.E.U16 desc[UR46][R36.64], R25 ;  /* 0x0000001924007986 */ /* 0x0005e8000c10152e */
[----:B------:R2:W-:Y:S04]  /*2930*/  STG.E.U16 desc[UR46][R38.64], R29 ;  /* 0x0000001d26007986 */ /* 0x0005e8000c10152e */
[----:B------:R2:W-:Y:S01]  /*2940*/  STG.E.U16 desc[UR46][R40.64], R12 ;  /* 0x0000000c28007986 */ /* 0x0005e2000c10152e */
[----:B-1----:R-:W-:Y:S01]  /*2950*/  FFMA R8, R7, 0.69314718246459960938, R4 ;  /* 0x3f31721807087823 */ /* 0x002fe20000000004 */
[----:B------:R-:W-:-:S02]  /*2960*/  LOP3.LUT R4, R2, 0xf8, RZ, 0xc0, !PT ;  /* 0x000000f802047812 */ /* 0x000fc400078ec0ff */
[----:B------:R2:W-:Y:S01]  /*2970*/  STG.E.U16 desc[UR46][R42.64], R21 ;  /* 0x000000152a007986 */ /* 0x0005e2000c10152e */
[----:B------:R-:W-:Y:S01]  /*2980*/  BAR.SYNC.DEFER_BLOCKING 0x0 ;  /* 0x0000000000007b1d */ /* 0x000fe20000010000 */
[----:B0-----:R-:W-:-:S04]  /*2990*/  IADD3 R2, P1, P2, R3, UR6, R10 ;  /* 0x0000000603027c10 */ /* 0x001fc8000fa3e00a */
[----:B------:R-:W-:Y:S01]  /*29a0*/  IADD3.X R3, R0, UR5, R11, P1, P2 ;  /* 0x0000000500037c10 */ /* 0x000fe20008fe440b */
[----:B------:R2:W-:Y:S02]  /*29b0*/  STS.64 [R4+UR45], R8 ;  /* 0x0000000804007988 */ /* 0x0005e40008000a2d */
[----:B------:R-:W-:Y:S06]  /*29c0*/  BAR.SYNC.DEFER_BLOCKING 0x0 ;  /* 0x0000000000007b1d */ /* 0x000fec0000010000 */
[----:B------:R-:W-:Y:S05]  /*29d0*/  @P0 EXIT ;  /* 0x000000000000094d */ /* 0x000fea0003800000 */
[----:B------:R-:W0:Y:S04]  /*29e0*/  LDS R5, [R5] ;  /* 0x0000000005057984 */ /* 0x000e280000000800 */
[----:B0-----:R-:W-:Y:S01]  /*29f0*/  STG.E desc[UR46][R2.64], R5 ;  /* 0x0000000502007986 */ /* 0x001fe2000c10192e */
[----:B------:R-:W-:Y:S05]  /*2a00*/  EXIT ;  /* 0x000000000000794d */ /* 0x000fea0003800000 */
.L_x_2:
[----:B------:R-:W-:-:S00]  /*2a10*/  BRA `(.L_x_2) ;  /* 0xfffffffc00fc7947 */ /* 0x000fc0000383ffff */
[----:B------:R-:W-:-:S00]  /*2a20*/  NOP ;  /* 0x0000000000007918 */ /* 0x000fc00000000000 */
        /* <DEDUP_REMOVED lines=13> */
.L_x_3:


//--------------------- .nv.global.init           --------------------------
	.section	.nv.global.init,"aw",@progbits
.nv.global.init:
	.type		_$_str,@object
	.size		_$_str,(.L_0 - _$_str)
_$_str:
        /*0000*/ 	.byte	0x5f, 0x5f, 0x43, 0x55, 0x44, 0x41, 0x5f, 0x46, 0x54, 0x5a, 0x00
.L_0:


//--------------------- .nv.shared.attn_fwd       --------------------------
	.section	.nv.shared.attn_fwd,"aw",@nobits
	.sectionflags	@""
	.align	16
	.zero		1024


//--------------------- .nv.shared.reserved.0     --------------------------
	.section	.nv.shared.reserved.0,"aw",@nobits
	.weak		__nv_reservedSMEM_offset_0_alias
	.size		__nv_reservedSMEM_offset_0_alias, 0, 0
	.other		__nv_reservedSMEM_offset_0_alias,@"STO_CUDA_RESERVED_SHARED STV_DEFAULT"
__nv_reservedSMEM_offset_0_alias:
	.zero		0


//--------------------- .nv.constant0.attn_fwd    --------------------------
	.section	.nv.constant0.attn_fwd,"a",@progbits
	.sectionflags	@""
	.align	4
.nv.constant0.attn_fwd:
	.zero		664


//--------------------- SYMBOLS --------------------------

	.type		.nv.reservedSmem.offset0,@object
	.size		.nv.reservedSmem.offset0,0x4
